//
// Generated by NVIDIA NVVM Compiler
//
// Compiler Build ID: CL-36424714
// Cuda compilation tools, release 13.0, V13.0.88
// Based on NVVM 20.0.0
//

.version 9.0
.target sm_100
.address_size 64

	// .globl	_Z19matmul_tiled_kernelPfS_S_i
// _ZZ19matmul_tiled_kernelPfS_S_iE3Mds has been demoted
// _ZZ19matmul_tiled_kernelPfS_S_iE3Nds has been demoted

.visible .entry _Z19matmul_tiled_kernelPfS_S_i(
	.param .u64 .ptr .align 1 _Z19matmul_tiled_kernelPfS_S_i_param_0,
	.param .u64 .ptr .align 1 _Z19matmul_tiled_kernelPfS_S_i_param_1,
	.param .u64 .ptr .align 1 _Z19matmul_tiled_kernelPfS_S_i_param_2,
	.param .u32 _Z19matmul_tiled_kernelPfS_S_i_param_3
)
{
	.reg .pred 	%p<8>;
	.reg .b32 	%r<104>;
	.reg .b32 	%f<368>;
	.reg .b64 	%rd<40>;
	// demoted variable
	.shared .align 4 .b8 _ZZ19matmul_tiled_kernelPfS_S_iE3Mds[1024];
	// demoted variable
	.shared .align 4 .b8 _ZZ19matmul_tiled_kernelPfS_S_iE3Nds[1024];
	ld.param.u32 	%r31, [_Z19matmul_tiled_kernelPfS_S_i_param_3];
	mov.u32 	%r32, %ctaid.x;
	mov.u32 	%r33, %ctaid.y;
	mov.u32 	%r1, %tid.x;
	mov.u32 	%r2, %tid.y;
	shl.b32 	%r34, %r33, 4;
	add.s32 	%r3, %r34, %r2;
	shl.b32 	%r4, %r32, 4;
	add.s32 	%r5, %r4, %r1;
	shr.s32 	%r35, %r31, 31;
	shr.u32 	%r36, %r35, 28;
	add.s32 	%r37, %r31, %r36;
	shr.s32 	%r6, %r37, 4;
	setp.lt.s32 	%p1, %r31, 16;
	mov.f32 	%f367, 0f00000000;
	@%p1 bra 	$L__BB0_9;
	mad.lo.s32 	%r100, %r31, %r3, %r1;
	shl.b32 	%r39, %r2, 6;
	mov.u32 	%r40, _ZZ19matmul_tiled_kernelPfS_S_iE3Mds;
	add.s32 	%r8, %r40, %r39;
	add.s32 	%r41, %r6, -1;
	setp.lt.u32 	%p2, %r41, 3;
	mov.f32 	%f367, 0f00000000;
	mov.b32 	%r103, 0;
	@%p2 bra 	$L__BB0_4;
	and.b32  	%r103, %r6, 134217724;
	neg.s32 	%r101, %r103;
	add.s32 	%r43, %r2, 48;
	mad.lo.s32 	%r44, %r31, %r43, %r1;
	add.s32 	%r99, %r44, %r4;
	add.s32 	%r45, %r2, 32;
	mad.lo.s32 	%r46, %r31, %r45, %r1;
	add.s32 	%r98, %r46, %r4;
	add.s32 	%r47, %r2, 16;
	mad.lo.s32 	%r48, %r31, %r47, %r1;
	add.s32 	%r97, %r48, %r4;
	mad.lo.s32 	%r49, %r2, %r31, %r1;
	add.s32 	%r96, %r49, %r4;
	mov.f32 	%f367, 0f00000000;
$L__BB0_3:
	.pragma "nounroll";
	ld.param.u64 	%rd36, [_Z19matmul_tiled_kernelPfS_S_i_param_1];
	ld.param.u64 	%rd33, [_Z19matmul_tiled_kernelPfS_S_i_param_0];
	cvta.to.global.u64 	%rd4, %rd33;
	mul.wide.s32 	%rd5, %r100, 4;
	add.s64 	%rd6, %rd4, %rd5;
	ld.global.f32 	%f14, [%rd6];
	shl.b32 	%r51, %r1, 2;
	add.s32 	%r52, %r8, %r51;
	st.shared.f32 	[%r52], %f14;
	cvta.to.global.u64 	%rd7, %rd36;
	mul.wide.u32 	%rd8, %r96, 4;
	add.s64 	%rd9, %rd7, %rd8;
	ld.global.f32 	%f15, [%rd9];
	mov.u32 	%r54, _ZZ19matmul_tiled_kernelPfS_S_iE3Nds;
	add.s32 	%r55, %r54, %r51;
	add.s32 	%r56, %r55, %r39;
	st.shared.f32 	[%r56], %f15;
	bar.sync 	0;
	ld.shared.f32 	%f16, [%r8];
	ld.shared.f32 	%f17, [%r55];
	fma.rn.f32 	%f18, %f16, %f17, %f367;
	ld.shared.f32 	%f19, [%r8+4];
	ld.shared.f32 	%f20, [%r55+64];
	fma.rn.f32 	%f21, %f19, %f20, %f18;
	ld.shared.f32 	%f22, [%r8+8];
	ld.shared.f32 	%f23, [%r55+128];
	fma.rn.f32 	%f24, %f22, %f23, %f21;
	ld.shared.f32 	%f25, [%r8+12];
	ld.shared.f32 	%f26, [%r55+192];
	fma.rn.f32 	%f27, %f25, %f26, %f24;
	ld.shared.f32 	%f28, [%r8+16];
	ld.shared.f32 	%f29, [%r55+256];
	fma.rn.f32 	%f30, %f28, %f29, %f27;
	ld.shared.f32 	%f31, [%r8+20];
	ld.shared.f32 	%f32, [%r55+320];
	fma.rn.f32 	%f33, %f31, %f32, %f30;
	ld.shared.f32 	%f34, [%r8+24];
	ld.shared.f32 	%f35, [%r55+384];
	fma.rn.f32 	%f36, %f34, %f35, %f33;
	ld.shared.f32 	%f37, [%r8+28];
	ld.shared.f32 	%f38, [%r55+448];
	fma.rn.f32 	%f39, %f37, %f38, %f36;
	ld.shared.f32 	%f40, [%r8+32];
	ld.shared.f32 	%f41, [%r55+512];
	fma.rn.f32 	%f42, %f40, %f41, %f39;
	ld.shared.f32 	%f43, [%r8+36];
	ld.shared.f32 	%f44, [%r55+576];
	fma.rn.f32 	%f45, %f43, %f44, %f42;
	ld.shared.f32 	%f46, [%r8+40];
	ld.shared.f32 	%f47, [%r55+640];
	fma.rn.f32 	%f48, %f46, %f47, %f45;
	ld.shared.f32 	%f49, [%r8+44];
	ld.shared.f32 	%f50, [%r55+704];
	fma.rn.f32 	%f51, %f49, %f50, %f48;
	ld.shared.f32 	%f52, [%r8+48];
	ld.shared.f32 	%f53, [%r55+768];
	fma.rn.f32 	%f54, %f52, %f53, %f51;
	ld.shared.f32 	%f55, [%r8+52];
	ld.shared.f32 	%f56, [%r55+832];
	fma.rn.f32 	%f57, %f55, %f56, %f54;
	ld.shared.f32 	%f58, [%r8+56];
	ld.shared.f32 	%f59, [%r55+896];
	fma.rn.f32 	%f60, %f58, %f59, %f57;
	ld.shared.f32 	%f61, [%r8+60];
	ld.shared.f32 	%f62, [%r55+960];
	fma.rn.f32 	%f63, %f61, %f62, %f60;
	bar.sync 	0;
	ld.global.f32 	%f64, [%rd6+64];
	st.shared.f32 	[%r52], %f64;
	mul.wide.u32 	%rd10, %r97, 4;
	add.s64 	%rd11, %rd7, %rd10;
	ld.global.f32 	%f65, [%rd11];
	st.shared.f32 	[%r56], %f65;
	bar.sync 	0;
	ld.shared.f32 	%f66, [%r8];
	ld.shared.f32 	%f67, [%r55];
	fma.rn.f32 	%f68, %f66, %f67, %f63;
	ld.shared.f32 	%f69, [%r8+4];
	ld.shared.f32 	%f70, [%r55+64];
	fma.rn.f32 	%f71, %f69, %f70, %f68;
	ld.shared.f32 	%f72, [%r8+8];
	ld.shared.f32 	%f73, [%r55+128];
	fma.rn.f32 	%f74, %f72, %f73, %f71;
	ld.shared.f32 	%f75, [%r8+12];
	ld.shared.f32 	%f76, [%r55+192];
	fma.rn.f32 	%f77, %f75, %f76, %f74;
	ld.shared.f32 	%f78, [%r8+16];
	ld.shared.f32 	%f79, [%r55+256];
	fma.rn.f32 	%f80, %f78, %f79, %f77;
	ld.shared.f32 	%f81, [%r8+20];
	ld.shared.f32 	%f82, [%r55+320];
	fma.rn.f32 	%f83, %f81, %f82, %f80;
	ld.shared.f32 	%f84, [%r8+24];
	ld.shared.f32 	%f85, [%r55+384];
	fma.rn.f32 	%f86, %f84, %f85, %f83;
	ld.shared.f32 	%f87, [%r8+28];
	ld.shared.f32 	%f88, [%r55+448];
	fma.rn.f32 	%f89, %f87, %f88, %f86;
	ld.shared.f32 	%f90, [%r8+32];
	ld.shared.f32 	%f91, [%r55+512];
	fma.rn.f32 	%f92, %f90, %f91, %f89;
	ld.shared.f32 	%f93, [%r8+36];
	ld.shared.f32 	%f94, [%r55+576];
	fma.rn.f32 	%f95, %f93, %f94, %f92;
	ld.shared.f32 	%f96, [%r8+40];
	ld.shared.f32 	%f97, [%r55+640];
	fma.rn.f32 	%f98, %f96, %f97, %f95;
	ld.shared.f32 	%f99, [%r8+44];
	ld.shared.f32 	%f100, [%r55+704];
	fma.rn.f32 	%f101, %f99, %f100, %f98;
	ld.shared.f32 	%f102, [%r8+48];
	ld.shared.f32 	%f103, [%r55+768];
	fma.rn.f32 	%f104, %f102, %f103, %f101;
	ld.shared.f32 	%f105, [%r8+52];
	ld.shared.f32 	%f106, [%r55+832];
	fma.rn.f32 	%f107, %f105, %f106, %f104;
	ld.shared.f32 	%f108, [%r8+56];
	ld.shared.f32 	%f109, [%r55+896];
	fma.rn.f32 	%f110, %f108, %f109, %f107;
	ld.shared.f32 	%f111, [%r8+60];
	ld.shared.f32 	%f112, [%r55+960];
	fma.rn.f32 	%f113, %f111, %f112, %f110;
	bar.sync 	0;
	ld.global.f32 	%f114, [%rd6+128];
	st.shared.f32 	[%r52], %f114;
	mul.wide.u32 	%rd12, %r98, 4;
	add.s64 	%rd13, %rd7, %rd12;
	ld.global.f32 	%f115, [%rd13];
	st.shared.f32 	[%r56], %f115;
	bar.sync 	0;
	ld.shared.f32 	%f116, [%r8];
	ld.shared.f32 	%f117, [%r55];
	fma.rn.f32 	%f118, %f116, %f117, %f113;
	ld.shared.f32 	%f119, [%r8+4];
	ld.shared.f32 	%f120, [%r55+64];
	fma.rn.f32 	%f121, %f119, %f120, %f118;
	ld.shared.f32 	%f122, [%r8+8];
	ld.shared.f32 	%f123, [%r55+128];
	fma.rn.f32 	%f124, %f122, %f123, %f121;
	ld.shared.f32 	%f125, [%r8+12];
	ld.shared.f32 	%f126, [%r55+192];
	fma.rn.f32 	%f127, %f125, %f126, %f124;
	ld.shared.f32 	%f128, [%r8+16];
	ld.shared.f32 	%f129, [%r55+256];
	fma.rn.f32 	%f130, %f128, %f129, %f127;
	ld.shared.f32 	%f131, [%r8+20];
	ld.shared.f32 	%f132, [%r55+320];
	fma.rn.f32 	%f133, %f131, %f132, %f130;
	ld.shared.f32 	%f134, [%r8+24];
	ld.shared.f32 	%f135, [%r55+384];
	fma.rn.f32 	%f136, %f134, %f135, %f133;
	ld.shared.f32 	%f137, [%r8+28];
	ld.shared.f32 	%f138, [%r55+448];
	fma.rn.f32 	%f139, %f137, %f138, %f136;
	ld.shared.f32 	%f140, [%r8+32];
	ld.shared.f32 	%f141, [%r55+512];
	fma.rn.f32 	%f142, %f140, %f141, %f139;
	ld.shared.f32 	%f143, [%r8+36];
	ld.shared.f32 	%f144, [%r55+576];
	fma.rn.f32 	%f145, %f143, %f144, %f142;
	ld.shared.f32 	%f146, [%r8+40];
	ld.shared.f32 	%f147, [%r55+640];
	fma.rn.f32 	%f148, %f146, %f147, %f145;
	ld.shared.f32 	%f149, [%r8+44];
	ld.shared.f32 	%f150, [%r55+704];
	fma.rn.f32 	%f151, %f149, %f150, %f148;
	ld.shared.f32 	%f152, [%r8+48];
	ld.shared.f32 	%f153, [%r55+768];
	fma.rn.f32 	%f154, %f152, %f153, %f151;
	ld.shared.f32 	%f155, [%r8+52];
	ld.shared.f32 	%f156, [%r55+832];
	fma.rn.f32 	%f157, %f155, %f156, %f154;
	ld.shared.f32 	%f158, [%r8+56];
	ld.shared.f32 	%f159, [%r55+896];
	fma.rn.f32 	%f160, %f158, %f159, %f157;
	ld.shared.f32 	%f161, [%r8+60];
	ld.shared.f32 	%f162, [%r55+960];
	fma.rn.f32 	%f163, %f161, %f162, %f160;
	bar.sync 	0;
	ld.global.f32 	%f164, [%rd6+192];
	st.shared.f32 	[%r52], %f164;
	mul.wide.u32 	%rd14, %r99, 4;
	add.s64 	%rd15, %rd7, %rd14;
	ld.global.f32 	%f165, [%rd15];
	st.shared.f32 	[%r56], %f165;
	bar.sync 	0;
	ld.shared.f32 	%f166, [%r8];
	ld.shared.f32 	%f167, [%r55];
	fma.rn.f32 	%f168, %f166, %f167, %f163;
	ld.shared.f32 	%f169, [%r8+4];
	ld.shared.f32 	%f170, [%r55+64];
	fma.rn.f32 	%f171, %f169, %f170, %f168;
	ld.shared.f32 	%f172, [%r8+8];
	ld.shared.f32 	%f173, [%r55+128];
	fma.rn.f32 	%f174, %f172, %f173, %f171;
	ld.shared.f32 	%f175, [%r8+12];
	ld.shared.f32 	%f176, [%r55+192];
	fma.rn.f32 	%f177, %f175, %f176, %f174;
	ld.shared.f32 	%f178, [%r8+16];
	ld.shared.f32 	%f179, [%r55+256];
	fma.rn.f32 	%f180, %f178, %f179, %f177;
	ld.shared.f32 	%f181, [%r8+20];
	ld.shared.f32 	%f182, [%r55+320];
	fma.rn.f32 	%f183, %f181, %f182, %f180;
	ld.shared.f32 	%f184, [%r8+24];
	ld.shared.f32 	%f185, [%r55+384];
	fma.rn.f32 	%f186, %f184, %f185, %f183;
	ld.shared.f32 	%f187, [%r8+28];
	ld.shared.f32 	%f188, [%r55+448];
	fma.rn.f32 	%f189, %f187, %f188, %f186;
	ld.shared.f32 	%f190, [%r8+32];
	ld.shared.f32 	%f191, [%r55+512];
	fma.rn.f32 	%f192, %f190, %f191, %f189;
	ld.shared.f32 	%f193, [%r8+36];
	ld.shared.f32 	%f194, [%r55+576];
	fma.rn.f32 	%f195, %f193, %f194, %f192;
	ld.shared.f32 	%f196, [%r8+40];
	ld.shared.f32 	%f197, [%r55+640];
	fma.rn.f32 	%f198, %f196, %f197, %f195;
	ld.shared.f32 	%f199, [%r8+44];
	ld.shared.f32 	%f200, [%r55+704];
	fma.rn.f32 	%f201, %f199, %f200, %f198;
	ld.shared.f32 	%f202, [%r8+48];
	ld.shared.f32 	%f203, [%r55+768];
	fma.rn.f32 	%f204, %f202, %f203, %f201;
	ld.shared.f32 	%f205, [%r8+52];
	ld.shared.f32 	%f206, [%r55+832];
	fma.rn.f32 	%f207, %f205, %f206, %f204;
	ld.shared.f32 	%f208, [%r8+56];
	ld.shared.f32 	%f209, [%r55+896];
	fma.rn.f32 	%f210, %f208, %f209, %f207;
	ld.shared.f32 	%f211, [%r8+60];
	ld.shared.f32 	%f212, [%r55+960];
	fma.rn.f32 	%f367, %f211, %f212, %f210;
	bar.sync 	0;
	add.s32 	%r101, %r101, 4;
	add.s32 	%r100, %r100, 64;
	shl.b32 	%r57, %r31, 6;
	add.s32 	%r99, %r99, %r57;
	add.s32 	%r98, %r98, %r57;
	add.s32 	%r97, %r97, %r57;
	add.s32 	%r96, %r96, %r57;
	setp.ne.s32 	%p3, %r101, 0;
	@%p3 bra 	$L__BB0_3;
$L__BB0_4:
	and.b32  	%r28, %r6, 3;
	setp.eq.s32 	%p4, %r28, 0;
	@%p4 bra 	$L__BB0_9;
	setp.eq.s32 	%p5, %r28, 1;
	@%p5 bra 	$L__BB0_7;
	ld.param.u64 	%rd37, [_Z19matmul_tiled_kernelPfS_S_i_param_1];
	ld.param.u64 	%rd34, [_Z19matmul_tiled_kernelPfS_S_i_param_0];
	shl.b32 	%r58, %r103, 4;
	mad.lo.s32 	%r63, %r31, %r3, %r1;
	add.s32 	%r64, %r63, %r58;
	cvta.to.global.u64 	%rd16, %rd34;
	mul.wide.s32 	%rd17, %r64, 4;
	add.s64 	%rd18, %rd16, %rd17;
	ld.global.f32 	%f214, [%rd18];
	shl.b32 	%r65, %r1, 2;
	add.s32 	%r66, %r8, %r65;
	st.shared.f32 	[%r66], %f214;
	add.s32 	%r67, %r58, %r2;
	mad.lo.s32 	%r68, %r67, %r31, %r5;
	cvta.to.global.u64 	%rd19, %rd37;
	mul.wide.u32 	%rd20, %r68, 4;
	add.s64 	%rd21, %rd19, %rd20;
	ld.global.f32 	%f215, [%rd21];
	mov.u32 	%r70, _ZZ19matmul_tiled_kernelPfS_S_iE3Nds;
	add.s32 	%r71, %r70, %r65;
	add.s32 	%r72, %r71, %r39;
	st.shared.f32 	[%r72], %f215;
	bar.sync 	0;
	ld.shared.f32 	%f216, [%r8];
	ld.shared.f32 	%f217, [%r71];
	fma.rn.f32 	%f218, %f216, %f217, %f367;
	ld.shared.f32 	%f219, [%r8+4];
	ld.shared.f32 	%f220, [%r71+64];
	fma.rn.f32 	%f221, %f219, %f220, %f218;
	ld.shared.f32 	%f222, [%r8+8];
	ld.shared.f32 	%f223, [%r71+128];
	fma.rn.f32 	%f224, %f222, %f223, %f221;
	ld.shared.f32 	%f225, [%r8+12];
	ld.shared.f32 	%f226, [%r71+192];
	fma.rn.f32 	%f227, %f225, %f226, %f224;
	ld.shared.f32 	%f228, [%r8+16];
	ld.shared.f32 	%f229, [%r71+256];
	fma.rn.f32 	%f230, %f228, %f229, %f227;
	ld.shared.f32 	%f231, [%r8+20];
	ld.shared.f32 	%f232, [%r71+320];
	fma.rn.f32 	%f233, %f231, %f232, %f230;
	ld.shared.f32 	%f234, [%r8+24];
	ld.shared.f32 	%f235, [%r71+384];
	fma.rn.f32 	%f236, %f234, %f235, %f233;
	ld.shared.f32 	%f237, [%r8+28];
	ld.shared.f32 	%f238, [%r71+448];
	fma.rn.f32 	%f239, %f237, %f238, %f236;
	ld.shared.f32 	%f240, [%r8+32];
	ld.shared.f32 	%f241, [%r71+512];
	fma.rn.f32 	%f242, %f240, %f241, %f239;
	ld.shared.f32 	%f243, [%r8+36];
	ld.shared.f32 	%f244, [%r71+576];
	fma.rn.f32 	%f245, %f243, %f244, %f242;
	ld.shared.f32 	%f246, [%r8+40];
	ld.shared.f32 	%f247, [%r71+640];
	fma.rn.f32 	%f248, %f246, %f247, %f245;
	ld.shared.f32 	%f249, [%r8+44];
	ld.shared.f32 	%f250, [%r71+704];
	fma.rn.f32 	%f251, %f249, %f250, %f248;
	ld.shared.f32 	%f252, [%r8+48];
	ld.shared.f32 	%f253, [%r71+768];
	fma.rn.f32 	%f254, %f252, %f253, %f251;
	ld.shared.f32 	%f255, [%r8+52];
	ld.shared.f32 	%f256, [%r71+832];
	fma.rn.f32 	%f257, %f255, %f256, %f254;
	ld.shared.f32 	%f258, [%r8+56];
	ld.shared.f32 	%f259, [%r71+896];
	fma.rn.f32 	%f260, %f258, %f259, %f257;
	ld.shared.f32 	%f261, [%r8+60];
	ld.shared.f32 	%f262, [%r71+960];
	fma.rn.f32 	%f263, %f261, %f262, %f260;
	bar.sync 	0;
	ld.global.f32 	%f264, [%rd18+64];
	st.shared.f32 	[%r66], %f264;
	add.s32 	%r73, %r67, 16;
	mad.lo.s32 	%r74, %r73, %r31, %r5;
	mul.wide.u32 	%rd22, %r74, 4;
	add.s64 	%rd23, %rd19, %rd22;
	ld.global.f32 	%f265, [%rd23];
	st.shared.f32 	[%r72], %f265;
	bar.sync 	0;
	ld.shared.f32 	%f266, [%r8];
	ld.shared.f32 	%f267, [%r71];
	fma.rn.f32 	%f268, %f266, %f267, %f263;
	ld.shared.f32 	%f269, [%r8+4];
	ld.shared.f32 	%f270, [%r71+64];
	fma.rn.f32 	%f271, %f269, %f270, %f268;
	ld.shared.f32 	%f272, [%r8+8];
	ld.shared.f32 	%f273, [%r71+128];
	fma.rn.f32 	%f274, %f272, %f273, %f271;
	ld.shared.f32 	%f275, [%r8+12];
	ld.shared.f32 	%f276, [%r71+192];
	fma.rn.f32 	%f277, %f275, %f276, %f274;
	ld.shared.f32 	%f278, [%r8+16];
	ld.shared.f32 	%f279, [%r71+256];
	fma.rn.f32 	%f280, %f278, %f279, %f277;
	ld.shared.f32 	%f281, [%r8+20];
	ld.shared.f32 	%f282, [%r71+320];
	fma.rn.f32 	%f283, %f281, %f282, %f280;
	ld.shared.f32 	%f284, [%r8+24];
	ld.shared.f32 	%f285, [%r71+384];
	fma.rn.f32 	%f286, %f284, %f285, %f283;
	ld.shared.f32 	%f287, [%r8+28];
	ld.shared.f32 	%f288, [%r71+448];
	fma.rn.f32 	%f289, %f287, %f288, %f286;
	ld.shared.f32 	%f290, [%r8+32];
	ld.shared.f32 	%f291, [%r71+512];
	fma.rn.f32 	%f292, %f290, %f291, %f289;
	ld.shared.f32 	%f293, [%r8+36];
	ld.shared.f32 	%f294, [%r71+576];
	fma.rn.f32 	%f295, %f293, %f294, %f292;
	ld.shared.f32 	%f296, [%r8+40];
	ld.shared.f32 	%f297, [%r71+640];
	fma.rn.f32 	%f298, %f296, %f297, %f295;
	ld.shared.f32 	%f299, [%r8+44];
	ld.shared.f32 	%f300, [%r71+704];
	fma.rn.f32 	%f301, %f299, %f300, %f298;
	ld.shared.f32 	%f302, [%r8+48];
	ld.shared.f32 	%f303, [%r71+768];
	fma.rn.f32 	%f304, %f302, %f303, %f301;
	ld.shared.f32 	%f305, [%r8+52];
	ld.shared.f32 	%f306, [%r71+832];
	fma.rn.f32 	%f307, %f305, %f306, %f304;
	ld.shared.f32 	%f308, [%r8+56];
	ld.shared.f32 	%f309, [%r71+896];
	fma.rn.f32 	%f310, %f308, %f309, %f307;
	ld.shared.f32 	%f311, [%r8+60];
	ld.shared.f32 	%f312, [%r71+960];
	fma.rn.f32 	%f367, %f311, %f312, %f310;
	bar.sync 	0;
	add.s32 	%r103, %r103, 2;
$L__BB0_7:
	and.b32  	%r75, %r6, 1;
	setp.eq.b32 	%p6, %r75, 1;
	not.pred 	%p7, %p6;
	@%p7 bra 	$L__BB0_9;
	ld.param.u64 	%rd38, [_Z19matmul_tiled_kernelPfS_S_i_param_1];
	ld.param.u64 	%rd35, [_Z19matmul_tiled_kernelPfS_S_i_param_0];
	shl.b32 	%r76, %r103, 4;
	mad.lo.s32 	%r81, %r31, %r3, %r1;
	add.s32 	%r82, %r81, %r76;
	cvta.to.global.u64 	%rd24, %rd35;
	mul.wide.s32 	%rd25, %r82, 4;
	add.s64 	%rd26, %rd24, %rd25;
	ld.global.f32 	%f313, [%rd26];
	shl.b32 	%r83, %r1, 2;
	add.s32 	%r84, %r8, %r83;
	st.shared.f32 	[%r84], %f313;
	add.s32 	%r85, %r76, %r2;
	mad.lo.s32 	%r86, %r85, %r31, %r5;
	cvta.to.global.u64 	%rd27, %rd38;
	mul.wide.u32 	%rd28, %r86, 4;
	add.s64 	%rd29, %rd27, %rd28;
	ld.global.f32 	%f314, [%rd29];
	mov.u32 	%r88, _ZZ19matmul_tiled_kernelPfS_S_iE3Nds;
	add.s32 	%r89, %r88, %r83;
	add.s32 	%r90, %r89, %r39;
	st.shared.f32 	[%r90], %f314;
	bar.sync 	0;
	ld.shared.f32 	%f315, [%r8];
	ld.shared.f32 	%f316, [%r89];
	fma.rn.f32 	%f317, %f315, %f316, %f367;
	ld.shared.f32 	%f318, [%r8+4];
	ld.shared.f32 	%f319, [%r89+64];
	fma.rn.f32 	%f320, %f318, %f319, %f317;
	ld.shared.f32 	%f321, [%r8+8];
	ld.shared.f32 	%f322, [%r89+128];
	fma.rn.f32 	%f323, %f321, %f322, %f320;
	ld.shared.f32 	%f324, [%r8+12];
	ld.shared.f32 	%f325, [%r89+192];
	fma.rn.f32 	%f326, %f324, %f325, %f323;
	ld.shared.f32 	%f327, [%r8+16];
	ld.shared.f32 	%f328, [%r89+256];
	fma.rn.f32 	%f329, %f327, %f328, %f326;
	ld.shared.f32 	%f330, [%r8+20];
	ld.shared.f32 	%f331, [%r89+320];
	fma.rn.f32 	%f332, %f330, %f331, %f329;
	ld.shared.f32 	%f333, [%r8+24];
	ld.shared.f32 	%f334, [%r89+384];
	fma.rn.f32 	%f335, %f333, %f334, %f332;
	ld.shared.f32 	%f336, [%r8+28];
	ld.shared.f32 	%f337, [%r89+448];
	fma.rn.f32 	%f338, %f336, %f337, %f335;
	ld.shared.f32 	%f339, [%r8+32];
	ld.shared.f32 	%f340, [%r89+512];
	fma.rn.f32 	%f341, %f339, %f340, %f338;
	ld.shared.f32 	%f342, [%r8+36];
	ld.shared.f32 	%f343, [%r89+576];
	fma.rn.f32 	%f344, %f342, %f343, %f341;
	ld.shared.f32 	%f345, [%r8+40];
	ld.shared.f32 	%f346, [%r89+640];
	fma.rn.f32 	%f347, %f345, %f346, %f344;
	ld.shared.f32 	%f348, [%r8+44];
	ld.shared.f32 	%f349, [%r89+704];
	fma.rn.f32 	%f350, %f348, %f349, %f347;
	ld.shared.f32 	%f351, [%r8+48];
	ld.shared.f32 	%f352, [%r89+768];
	fma.rn.f32 	%f353, %f351, %f352, %f350;
	ld.shared.f32 	%f354, [%r8+52];
	ld.shared.f32 	%f355, [%r89+832];
	fma.rn.f32 	%f356, %f354, %f355, %f353;
	ld.shared.f32 	%f357, [%r8+56];
	ld.shared.f32 	%f358, [%r89+896];
	fma.rn.f32 	%f359, %f357, %f358, %f356;
	ld.shared.f32 	%f360, [%r8+60];
	ld.shared.f32 	%f361, [%r89+960];
	fma.rn.f32 	%f367, %f360, %f361, %f359;
	bar.sync 	0;
$L__BB0_9:
	ld.param.u64 	%rd39, [_Z19matmul_tiled_kernelPfS_S_i_param_2];
	cvta.to.global.u64 	%rd30, %rd39;
	mad.lo.s32 	%r95, %r31, %r3, %r5;
	mul.wide.s32 	%rd31, %r95, 4;
	add.s64 	%rd32, %rd30, %rd31;
	st.global.f32 	[%rd32], %f367;
	ret;

}
	// .globl	_Z13matmul_kernelPfS_S_i
.visible .entry _Z13matmul_kernelPfS_S_i(
	.param .u64 .ptr .align 1 _Z13matmul_kernelPfS_S_i_param_0,
	.param .u64 .ptr .align 1 _Z13matmul_kernelPfS_S_i_param_1,
	.param .u64 .ptr .align 1 _Z13matmul_kernelPfS_S_i_param_2,
	.param .u32 _Z13matmul_kernelPfS_S_i_param_3
)
{
	.reg .pred 	%p<10>;
	.reg .b32 	%r<17>;
	.reg .b32 	%f<67>;
	.reg .b64 	%rd<71>;

	ld.param.u64 	%rd23, [_Z13matmul_kernelPfS_S_i_param_0];
	ld.param.u64 	%rd24, [_Z13matmul_kernelPfS_S_i_param_1];
	ld.param.u64 	%rd22, [_Z13matmul_kernelPfS_S_i_param_2];
	ld.param.u32 	%r3, [_Z13matmul_kernelPfS_S_i_param_3];
	cvta.to.global.u64 	%rd1, %rd24;
	cvta.to.global.u64 	%rd2, %rd23;
	mov.u32 	%r4, %ctaid.y;
	mov.u32 	%r5, %ntid.y;
	mov.u32 	%r6, %tid.y;
	mad.lo.s32 	%r1, %r4, %r5, %r6;
	mov.u32 	%r7, %ctaid.x;
	mov.u32 	%r8, %ntid.x;
	mov.u32 	%r9, %tid.x;
	mad.lo.s32 	%r2, %r7, %r8, %r9;
	max.s32 	%r10, %r1, %r2;
	setp.ge.s32 	%p1, %r10, %r3;
	@%p1 bra 	$L__BB1_13;
	cvt.u64.u32 	%rd3, %r3;
	mul.lo.s32 	%r11, %r3, %r1;
	cvt.u64.u32 	%rd4, %r11;
	cvt.s64.s32 	%rd5, %r2;
	setp.lt.u32 	%p2, %r3, 8;
	mov.f32 	%f66, 0f00000000;
	mov.b64 	%rd69, 0;
	@%p2 bra 	$L__BB1_4;
	and.b64  	%rd69, %rd3, 2147483640;
	shl.b64 	%rd26, %rd5, 2;
	add.s64 	%rd66, %rd1, %rd26;
	shl.b64 	%rd8, %rd3, 5;
	shl.b64 	%rd27, %rd4, 2;
	add.s64 	%rd28, %rd27, %rd2;
	add.s64 	%rd65, %rd28, 16;
	shl.b64 	%rd10, %rd3, 2;
	mov.f32 	%f66, 0f00000000;
	mov.u64 	%rd67, %rd69;
$L__BB1_3:
	.pragma "nounroll";
	ld.global.f32 	%f16, [%rd65+-16];
	ld.global.f32 	%f17, [%rd66];
	fma.rn.f32 	%f18, %f16, %f17, %f66;
	ld.global.f32 	%f19, [%rd65+-12];
	add.s64 	%rd29, %rd66, %rd10;
	ld.global.f32 	%f20, [%rd29];
	fma.rn.f32 	%f21, %f19, %f20, %f18;
	ld.global.f32 	%f22, [%rd65+-8];
	add.s64 	%rd30, %rd29, %rd10;
	ld.global.f32 	%f23, [%rd30];
	fma.rn.f32 	%f24, %f22, %f23, %f21;
	ld.global.f32 	%f25, [%rd65+-4];
	add.s64 	%rd31, %rd30, %rd10;
	ld.global.f32 	%f26, [%rd31];
	fma.rn.f32 	%f27, %f25, %f26, %f24;
	ld.global.f32 	%f28, [%rd65];
	add.s64 	%rd32, %rd31, %rd10;
	ld.global.f32 	%f29, [%rd32];
	fma.rn.f32 	%f30, %f28, %f29, %f27;
	ld.global.f32 	%f31, [%rd65+4];
	add.s64 	%rd33, %rd32, %rd10;
	ld.global.f32 	%f32, [%rd33];
	fma.rn.f32 	%f33, %f31, %f32, %f30;
	ld.global.f32 	%f34, [%rd65+8];
	add.s64 	%rd34, %rd33, %rd10;
	ld.global.f32 	%f35, [%rd34];
	fma.rn.f32 	%f36, %f34, %f35, %f33;
	ld.global.f32 	%f37, [%rd65+12];
	add.s64 	%rd35, %rd34, %rd10;
	ld.global.f32 	%f38, [%rd35];
	fma.rn.f32 	%f66, %f37, %f38, %f36;
	add.s64 	%rd67, %rd67, -8;
	add.s64 	%rd66, %rd66, %rd8;
	add.s64 	%rd65, %rd65, 32;
	setp.ne.s64 	%p3, %rd67, 0;
	@%p3 bra 	$L__BB1_3;
$L__BB1_4:
	and.b32  	%r12, %r3, 7;
	setp.eq.s32 	%p4, %r12, 0;
	@%p4 bra 	$L__BB1_12;
	and.b64  	%rd36, %rd3, 7;
	add.s64 	%rd37, %rd36, -1;
	setp.lt.u64 	%p5, %rd37, 3;
	@%p5 bra 	$L__BB1_7;
	add.s64 	%rd38, %rd69, %rd4;
	shl.b64 	%rd39, %rd38, 2;
	add.s64 	%rd40, %rd2, %rd39;
	ld.global.f32 	%f40, [%rd40];
	mad.lo.s64 	%rd41, %rd69, %rd3, %rd5;
	shl.b64 	%rd42, %rd41, 2;
	add.s64 	%rd43, %rd1, %rd42;
	ld.global.f32 	%f41, [%rd43];
	fma.rn.f32 	%f42, %f40, %f41, %f66;
	ld.global.f32 	%f43, [%rd40+4];
	shl.b64 	%rd44, %rd3, 2;
	add.s64 	%rd45, %rd43, %rd44;
	ld.global.f32 	%f44, [%rd45];
	fma.rn.f32 	%f45, %f43, %f44, %f42;
	ld.global.f32 	%f46, [%rd40+8];
	add.s64 	%rd46, %rd45, %rd44;
	ld.global.f32 	%f47, [%rd46];
	fma.rn.f32 	%f48, %f46, %f47, %f45;
	ld.global.f32 	%f49, [%rd40+12];
	add.s64 	%rd47, %rd46, %rd44;
	ld.global.f32 	%f50, [%rd47];
	fma.rn.f32 	%f66, %f49, %f50, %f48;
	add.s64 	%rd69, %rd69, 4;
$L__BB1_7:
	and.b32  	%r13, %r3, 3;
	setp.eq.s32 	%p6, %r13, 0;
	@%p6 bra 	$L__BB1_12;
	setp.eq.s32 	%p7, %r13, 1;
	@%p7 bra 	$L__BB1_10;
	add.s64 	%rd48, %rd69, %rd4;
	shl.b64 	%rd49, %rd48, 2;
	add.s64 	%rd50, %rd2, %rd49;
	ld.global.f32 	%f52, [%rd50];
	mad.lo.s64 	%rd51, %rd69, %rd3, %rd5;
	shl.b64 	%rd52, %rd51, 2;
	add.s64 	%rd53, %rd1, %rd52;
	ld.global.f32 	%f53, [%rd53];
	fma.rn.f32 	%f54, %f52, %f53, %f66;
	ld.global.f32 	%f55, [%rd50+4];
	shl.b64 	%rd54, %rd3, 2;
	add.s64 	%rd55, %rd53, %rd54;
	ld.global.f32 	%f56, [%rd55];
	fma.rn.f32 	%f66, %f55, %f56, %f54;
	add.s64 	%rd69, %rd69, 2;
$L__BB1_10:
	and.b32  	%r14, %r3, 1;
	setp.eq.b32 	%p8, %r14, 1;
	not.pred 	%p9, %p8;
	@%p9 bra 	$L__BB1_12;
	add.s64 	%rd56, %rd69, %rd4;
	shl.b64 	%rd57, %rd56, 2;
	add.s64 	%rd58, %rd2, %rd57;
	ld.global.f32 	%f57, [%rd58];
	mad.lo.s64 	%rd59, %rd69, %rd3, %rd5;
	shl.b64 	%rd60, %rd59, 2;
	add.s64 	%rd61, %rd1, %rd60;
	ld.global.f32 	%f58, [%rd61];
	fma.rn.f32 	%f66, %f57, %f58, %f66;
$L__BB1_12:
	cvt.u32.u64 	%r15, %rd4;
	add.s32 	%r16, %r15, %r2;
	cvta.to.global.u64 	%rd62, %rd22;
	mul.wide.s32 	%rd63, %r16, 4;
	add.s64 	%rd64, %rd62, %rd63;
	st.global.f32 	[%rd64], %f66;
$L__BB1_13:
	ret;

}


// ===== COMPILED SASS (sm_100) =====

	.target	sm_100

	.elftype	@"ET_EXEC"


//--------------------- .note.nv.tkinfo           --------------------------
	.section	.note.nv.tkinfo,"",@"SHT_NOTE"
	.sectionflags	@"SHF_NOTE_NV_TKINFO"
	.tkinfo
        /*0018*/ 	.word	0x00000002
        /*0030*/ 	.string	""
        /*0030*/ 	.string	"ptxas"
        /*0030*/ 	.string	"Cuda compilation tools, release 13.0, V13.0.88"
        /*0030*/ 	.string	"Build cuda_13.0.r13.0/compiler.36424714_0"
        /*0030*/ 	.string	"-arch sm_100 -m 64 "



//--------------------- .note.nv.cuinfo           --------------------------
	.section	.note.nv.cuinfo,"",@"SHT_NOTE"
	.sectionflags	@"SHF_NOTE_NV_CUINFO"
        /*0018*/ 	.short	0x0002
        /*001a*/ 	.short	0x0064
        /*001c*/ 	.short	0x0082
	.zero		2


//--------------------- .nv.info                  --------------------------
	.section	.nv.info,"",@"SHT_CUDA_INFO"
	.align	4


	//----- nvinfo : EIATTR_REGCOUNT
	.align		4
        /*0000*/ 	.byte	0x04, 0x2f
        /*0002*/ 	.short	(.L_1 - .L_0)
	.align		4
.L_0:
        /*0004*/ 	.word	index@(_Z19matmul_tiled_kernelPfS_S_i)
        /*0008*/ 	.word	0x00000028


	//----- nvinfo : EIATTR_FRAME_SIZE
	.align		4
.L_1:
        /*000c*/ 	.byte	0x04, 0x11
        /*000e*/ 	.short	(.L_3 - .L_2)
	.align		4
.L_2:
        /*0010*/ 	.word	index@(_Z19matmul_tiled_kernelPfS_S_i)
        /*0014*/ 	.word	0x00000000


	//----- nvinfo : EIATTR_REGCOUNT
	.align		4
.L_3:
        /*0018*/ 	.byte	0x04, 0x2f
        /*001a*/ 	.short	(.L_5 - .L_4)
	.align		4
.L_4:
        /*001c*/ 	.word	index@(_Z13matmul_kernelPfS_S_i)
        /*0020*/ 	.word	0x00000020


	//----- nvinfo : EIATTR_FRAME_SIZE
	.align		4
.L_5:
        /*0024*/ 	.byte	0x04, 0x11
        /*0026*/ 	.short	(.L_7 - .L_6)
	.align		4
.L_6:
        /*0028*/ 	.word	index@(_Z13matmul_kernelPfS_S_i)
        /*002c*/ 	.word	0x00000000


	//----- nvinfo : EIATTR_MIN_STACK_SIZE
	.align		4
.L_7:
        /*0030*/ 	.byte	0x04, 0x12
        /*0032*/ 	.short	(.L_9 - .L_8)
	.align		4
.L_8:
        /*0034*/ 	.word	index@(_Z13matmul_kernelPfS_S_i)
        /*0038*/ 	.word	0x00000000


	//----- nvinfo : EIATTR_MIN_STACK_SIZE
	.align		4
.L_9:
        /*003c*/ 	.byte	0x04, 0x12
        /*003e*/ 	.short	(.L_11 - .L_10)
	.align		4
.L_10:
        /*0040*/ 	.word	index@(_Z19matmul_tiled_kernelPfS_S_i)
        /*0044*/ 	.word	0x00000000
.L_11:


//--------------------- .nv.compat                --------------------------
	.section	.nv.compat,"",@"SHT_CUDA_COMPAT_INFO"
	.align	4
        /*0000*/ 	.byte	0x02, 0x09, 0x00, 0x00, 0x02, 0x02, 0x01, 0x00, 0x02, 0x05, 0x05, 0x00, 0x03, 0x07, 0x01, 0x01
        /*0010*/ 	.byte	0x02, 0x03, 0x00, 0x00, 0x02, 0x06, 0x01, 0x00, 0x04, 0x0b, 0x08, 0x00, 0x09, 0x00, 0x00, 0x00
        /*0020*/ 	.byte	0x00, 0x00, 0x00, 0x00


//--------------------- .nv.info._Z13matmul_kernelPfS_S_i --------------------------
	.section	.nv.info._Z13matmul_kernelPfS_S_i,"",@"SHT_CUDA_INFO"
	.sectionflags	@""
	.align	4


	//----- nvinfo : EIATTR_CUDA_API_VERSION
	.align		4
        /*0000*/ 	.byte	0x04, 0x37
        /*0002*/ 	.short	(.L_13 - .L_12)
.L_12:
        /*0004*/ 	.word	0x00000082


	//----- nvinfo : EIATTR_KPARAM_INFO
	.align		4
.L_13:
        /*0008*/ 	.byte	0x04, 0x17
        /*000a*/ 	.short	(.L_15 - .L_14)
.L_14:
        /*000c*/ 	.word	0x00000000
        /*0010*/ 	.short	0x0003
        /*0012*/ 	.short	0x0018
        /*0014*/ 	.byte	0x00, 0xf0, 0x11, 0x00


	//----- nvinfo : EIATTR_KPARAM_INFO
	.align		4
.L_15:
        /*0018*/ 	.byte	0x04, 0x17
        /*001a*/ 	.short	(.L_17 - .L_16)
.L_16:
        /*001c*/ 	.word	0x00000000
        /*0020*/ 	.short	0x0002
        /*0022*/ 	.short	0x0010
        /*0024*/ 	.byte	0x00, 0xf5, 0x21, 0x00


	//----- nvinfo : EIATTR_KPARAM_INFO
	.align		4
.L_17:
        /*0028*/ 	.byte	0x04, 0x17
        /*002a*/ 	.short	(.L_19 - .L_18)
.L_18:
        /*002c*/ 	.word	0x00000000
        /*0030*/ 	.short	0x0001
        /*0032*/ 	.short	0x0008
        /*0034*/ 	.byte	0x00, 0xf5, 0x21, 0x00


	//----- nvinfo : EIATTR_KPARAM_INFO
	.align		4
.L_19:
        /*0038*/ 	.byte	0x04, 0x17
        /*003a*/ 	.short	(.L_21 - .L_20)
.L_20:
        /*003c*/ 	.word	0x00000000
        /*0040*/ 	.short	0x0000
        /*0042*/ 	.short	0x0000
        /*0044*/ 	.byte	0x00, 0xf5, 0x21, 0x00


	//----- nvinfo : EIATTR_SPARSE_MMA_MASK
	.align		4
.L_21:
        /*0048*/ 	.byte	0x03, 0x50
        /*004a*/ 	.short	0x0000


	//----- nvinfo : EIATTR_MAXREG_COUNT
	.align		4
        /*004c*/ 	.byte	0x03, 0x1b
        /*004e*/ 	.short	0x00ff


	//----- nvinfo : EIATTR_MERCURY_ISA_VERSION
	.align		4
        /*0050*/ 	.byte	0x03, 0x5f
        /*0052*/ 	.short	0x0101


	//----- nvinfo : EIATTR_VRC_CTA_INIT_COUNT
	.align		4
        /*0054*/ 	.byte	0x02, 0x4a
	.zero		1
	.zero		1


	//----- nvinfo : EIATTR_EXIT_INSTR_OFFSETS
	.align		4
        /*0058*/ 	.byte	0x04, 0x1c
        /*005a*/ 	.short	(.L_23 - .L_22)


	//   ....[0]....
.L_22:
        /*005c*/ 	.word	0x000000c0


	//   ....[1]....
        /*0060*/ 	.word	0x00000ab0


	//----- nvinfo : EIATTR_CBANK_PARAM_SIZE
	.align		4
.L_23:
        /*0064*/ 	.byte	0x03, 0x19
        /*0066*/ 	.short	0x001c


	//----- nvinfo : EIATTR_PARAM_CBANK
	.align		4
        /*0068*/ 	.byte	0x04, 0x0a
        /*006a*/ 	.short	(.L_25 - .L_24)
	.align		4
.L_24:
        /*006c*/ 	.word	index@(.nv.constant0._Z13matmul_kernelPfS_S_i)
        /*0070*/ 	.short	0x0380
        /*0072*/ 	.short	0x001c


	//----- nvinfo : EIATTR_SW_WAR
	.align		4
.L_25:
        /*0074*/ 	.byte	0x04, 0x36
        /*0076*/ 	.short	(.L_27 - .L_26)
.L_26:
        /*0078*/ 	.word	0x00000008
.L_27:


//--------------------- .nv.info._Z19matmul_tiled_kernelPfS_S_i --------------------------
	.section	.nv.info._Z19matmul_tiled_kernelPfS_S_i,"",@"SHT_CUDA_INFO"
	.sectionflags	@""
	.align	4


	//----- nvinfo : EIATTR_CUDA_API_VERSION
	.align		4
        /*0000*/ 	.byte	0x04, 0x37
        /*0002*/ 	.short	(.L_29 - .L_28)
.L_28:
        /*0004*/ 	.word	0x00000082


	//----- nvinfo : EIATTR_KPARAM_INFO
	.align		4
.L_29:
        /*0008*/ 	.byte	0x04, 0x17
        /*000a*/ 	.short	(.L_31 - .L_30)
.L_30:
        /*000c*/ 	.word	0x00000000
        /*0010*/ 	.short	0x0003
        /*0012*/ 	.short	0x0018
        /*0014*/ 	.byte	0x00, 0xf0, 0x11, 0x00


	//----- nvinfo : EIATTR_KPARAM_INFO
	.align		4
.L_31:
        /*0018*/ 	.byte	0x04, 0x17
        /*001a*/ 	.short	(.L_33 - .L_32)
.L_32:
        /*001c*/ 	.word	0x00000000
        /*0020*/ 	.short	0x0002
        /*0022*/ 	.short	0x0010
        /*0024*/ 	.byte	0x00, 0xf5, 0x21, 0x00


	//----- nvinfo : EIATTR_KPARAM_INFO
	.align		4
.L_33:
        /*0028*/ 	.byte	0x04, 0x17
        /*002a*/ 	.short	(.L_35 - .L_34)
.L_34:
        /*002c*/ 	.word	0x00000000
        /*0030*/ 	.short	0x0001
        /*0032*/ 	.short	0x0008
        /*0034*/ 	.byte	0x00, 0xf5, 0x21, 0x00


	//----- nvinfo : EIATTR_KPARAM_INFO
	.align		4
.L_35:
        /*0038*/ 	.byte	0x04, 0x17
        /*003a*/ 	.short	(.L_37 - .L_36)
.L_36:
        /*003c*/ 	.word	0x00000000
        /*0040*/ 	.short	0x0000
        /*0042*/ 	.short	0x0000
        /*0044*/ 	.byte	0x00, 0xf5, 0x21, 0x00


	//----- nvinfo : EIATTR_SPARSE_MMA_MASK
	.align		4
.L_37:
        /*0048*/ 	.byte	0x03, 0x50
        /*004a*/ 	.short	0x0000


	//----- nvinfo : EIATTR_MAXREG_COUNT
	.align		4
        /*004c*/ 	.byte	0x03, 0x1b
        /*004e*/ 	.short	0x00ff


	//----- nvinfo : EIATTR_NUM_BARRIERS
	.align		4
        /*0050*/ 	.byte	0x02, 0x4c
        /*0052*/ 	.byte	0x01
	.zero		1


	//----- nvinfo : EIATTR_MERCURY_ISA_VERSION
	.align		4
        /*0054*/ 	.byte	0x03, 0x5f
        /*0056*/ 	.short	0x0101


	//----- nvinfo : EIATTR_VRC_CTA_INIT_COUNT
	.align		4
        /*0058*/ 	.byte	0x02, 0x4a
	.zero		1
	.zero		1


	//----- nvinfo : EIATTR_EXIT_INSTR_OFFSETS
	.align		4
        /*005c*/ 	.byte	0x04, 0x1c
        /*005e*/ 	.short	(.L_39 - .L_38)


	//   ....[0]....
.L_38:
        /*0060*/ 	.word	0x00001890


	//----- nvinfo : EIATTR_CBANK_PARAM_SIZE
	.align		4
.L_39:
        /*0064*/ 	.byte	0x03, 0x19
        /*0066*/ 	.short	0x001c


	//----- nvinfo : EIATTR_PARAM_CBANK
	.align		4
        /*0068*/ 	.byte	0x04, 0x0a
        /*006a*/ 	.short	(.L_41 - .L_40)
	.align		4
.L_40:
        /*006c*/ 	.word	index@(.nv.constant0._Z19matmul_tiled_kernelPfS_S_i)
        /*0070*/ 	.short	0x0380
        /*0072*/ 	.short	0x001c


	//----- nvinfo : EIATTR_SW_WAR
	.align		4
.L_41:
        /*0074*/ 	.byte	0x04, 0x36
        /*0076*/ 	.short	(.L_43 - .L_42)
.L_42:
        /*0078*/ 	.word	0x00000008
.L_43:


//--------------------- .nv.callgraph             --------------------------
	.section	.nv.callgraph,"",@"SHT_CUDA_CALLGRAPH"
	.align	4
	.sectionentsize	8
	.align		4
        /*0000*/ 	.word	0x00000000
	.align		4
        /*0004*/ 	.word	0xffffffff
	.align		4
        /*0008*/ 	.word	0x00000000
	.align		4
        /*000c*/ 	.word	0xfffffffe
	.align		4
        /*0010*/ 	.word	0x00000000
	.align		4
        /*0014*/ 	.word	0xfffffffd
	.align		4
        /*0018*/ 	.word	0x00000000
	.align		4
        /*001c*/ 	.word	0xfffffffc


//--------------------- .text._Z13matmul_kernelPfS_S_i --------------------------
	.section	.text._Z13matmul_kernelPfS_S_i,"ax",@progbits
	.align	128
        .global         _Z13matmul_kernelPfS_S_i
        .type           _Z13matmul_kernelPfS_S_i,@function
        .size           _Z13matmul_kernelPfS_S_i,(.L_x_11 - _Z13matmul_kernelPfS_S_i)
        .other          _Z13matmul_kernelPfS_S_i,@"STO_CUDA_ENTRY STV_DEFAULT"
_Z13matmul_kernelPfS_S_i:
.text._Z13matmul_kernelPfS_S_i:
[----:B------:R-:W-:Y:S01]  /*0000*/  LDC R1, c[0x0][0x37c] ;  /* 0x0000df00ff017b82 */ /* 0x000fe20000000800 */
[----:B------:R-:W0:Y:S07]  /*0010*/  S2R R0, SR_TID.Y ;  /* 0x0000000000007919 */ /* 0x000e2e0000002200 */
[----:B------:R-:W0:Y:S01]  /*0020*/  LDC R19, c[0x0][0x364] ;  /* 0x0000d900ff137b82 */ /* 0x000e220000000800 */
[----:B------:R-:W1:Y:S07]  /*0030*/  S2R R3, SR_TID.X ;  /* 0x0000000000037919 */ /* 0x000e6e0000002100 */
[----:B------:R-:W0:Y:S08]  /*0040*/  S2UR UR4, SR_CTAID.Y ;  /* 0x00000000000479c3 */ /* 0x000e300000002600 */
[----:B------:R-:W1:Y:S08]  /*0050*/  S2UR UR5, SR_CTAID.X ;  /* 0x00000000000579c3 */ /* 0x000e700000002500 */
[----:B------:R-:W1:Y:S08]  /*0060*/  LDC R2, c[0x0][0x360] ;  /* 0x0000d800ff027b82 */ /* 0x000e700000000800 */
[----:B------:R-:W2:Y:S01]  /*0070*/  LDC R17, c[0x0][0x398] ;  /* 0x0000e600ff117b82 */ /* 0x000ea20000000800 */
[----:B0-----:R-:W-:-:S02]  /*0080*/  IMAD R19, R19, UR4, R0 ;  /* 0x0000000413137c24 */ /* 0x001fc4000f8e0200 */
[----:B-1----:R-:W-:-:S05]  /*0090*/  IMAD R2, R2, UR5, R3 ;  /* 0x0000000502027c24 */ /* 0x002fca000f8e0203 */
[----:B------:R-:W-:-:S04]  /*00a0*/  VIMNMX R0, PT, PT, R19, R2, !PT ;  /* 0x0000000213007248 */ /* 0x000fc80007fe0100 */
[----:B--2---:R-:W-:-:S13]  /*00b0*/  ISETP.GE.AND P0, PT, R0, R17, PT ;  /* 0x000000110000720c */ /* 0x004fda0003f06270 */
[----:B------:R-:W-:Y:S05]  /*00c0*/  @P0 EXIT ;  /* 0x000000000000094d */ /* 0x000fea0003800000 */
[C---:B------:R-:W-:Y:S01]  /*00d0*/  ISETP.GE.U32.AND P0, PT, R17.reuse, 0x8, PT ;  /* 0x000000081100780c */ /* 0x040fe20003f06070 */
[----:B------:R-:W0:Y:S01]  /*00e0*/  LDCU.64 UR4, c[0x0][0x358] ;  /* 0x00006b00ff0477ac */ /* 0x000e220008000a00 */
[----:B------:R-:W-:Y:S01]  /*00f0*/  LOP3.LUT P1, RZ, R17, 0x7, RZ, 0xc0, !PT ;  /* 0x0000000711ff7812 */ /* 0x000fe2000782c0ff */
[----:B------:R-:W-:Y:S01]  /*0100*/  IMAD R19, R19, R17, RZ ;  /* 0x0000001113137224 */ /* 0x000fe200078e02ff */
[----:B------:R-:W-:Y:S01]  /*0110*/  SHF.R.S32.HI R3, RZ, 0x1f, R2 ;  /* 0x0000001fff037819 */ /* 0x000fe20000011402 */
[----:B------:R-:W-:Y:S02]  /*0120*/  IMAD.MOV.U32 R7, RZ, RZ, RZ ;  /* 0x000000ffff077224 */ /* 0x000fe400078e00ff */
[----:B------:R-:W-:Y:S02]  /*0130*/  IMAD.MOV.U32 R16, RZ, RZ, RZ ;  /* 0x000000ffff107224 */ /* 0x000fe400078e00ff */
[----:B------:R-:W-:-:S04]  /*0140*/  IMAD.MOV.U32 R18, RZ, RZ, RZ ;  /* 0x000000ffff127224 */ /* 0x000fc800078e00ff */
[----:B------:R-:W-:Y:S05]  /*0150*/  @!P0 BRA `(.L_x_0) ;  /* 0x0000000400008947 */ /* 0x000fea0003800000 */
[----:B------:R-:W1:Y:S01]  /*0160*/  LDCU.128 UR8, c[0x0][0x380] ;  /* 0x00007000ff0877ac */ /* 0x000e620008000c00 */
[C---:B------:R-:W-:Y:S01]  /*0170*/  LOP3.LUT R16, R17.reuse, 0x7ffffff8, RZ, 0xc0, !PT ;  /* 0x7ffffff811107812 */ /* 0x040fe200078ec0ff */
[----:B------:R-:W-:Y:S01]  /*0180*/  IMAD.SHL.U32 R21, R17, 0x4, RZ ;  /* 0x0000000411157824 */ /* 0x000fe200078e00ff */
[----:B------:R-:W-:Y:S01]  /*0190*/  SHF.R.U32.HI R23, RZ, 0x1e, R17 ;  /* 0x0000001eff177819 */ /* 0x000fe20000011611 */
[----:B------:R-:W-:Y:S02]  /*01a0*/  IMAD.MOV.U32 R18, RZ, RZ, RZ ;  /* 0x000000ffff127224 */ /* 0x000fe400078e00ff */
[----:B------:R-:W-:Y:S02]  /*01b0*/  IMAD.MOV.U32 R7, RZ, RZ, RZ ;  /* 0x000000ffff077224 */ /* 0x000fe400078e00ff */
[----:B------:R-:W-:Y:S02]  /*01c0*/  IMAD.MOV.U32 R22, RZ, RZ, RZ ;  /* 0x000000ffff167224 */ /* 0x000fe400078e00ff */
[----:B------:R-:W-:Y:S01]  /*01d0*/  IMAD.MOV.U32 R24, RZ, RZ, R16 ;  /* 0x000000ffff187224 */ /* 0x000fe200078e0010 */
[----:B-1----:R-:W-:-:S02]  /*01e0*/  LEA R20, P0, R2, UR10, 0x2 ;  /* 0x0000000a02147c11 */ /* 0x002fc4000f8010ff */
[C---:B------:R-:W-:Y:S02]  /*01f0*/  LEA R9, P2, R19.reuse, UR8, 0x2 ;  /* 0x0000000813097c11 */ /* 0x040fe4000f8410ff */
[----:B------:R-:W-:Y:S02]  /*0200*/  LEA.HI.X R0, R2, UR11, R3, 0x2, P0 ;  /* 0x0000000b02007c11 */ /* 0x000fe400080f1403 */
[----:B------:R-:W-:Y:S02]  /*0210*/  LEA.HI.X R5, R19, UR9, RZ, 0x2, P2 ;  /* 0x0000000913057c11 */ /* 0x000fe400090f14ff */
[----:B------:R-:W-:-:S05]  /*0220*/  IADD3 R9, P0, PT, R9, 0x10, RZ ;  /* 0x0000001009097810 */ /* 0x000fca0007f1e0ff */
[----:B------:R-:W-:-:S08]  /*0230*/  IMAD.X R5, RZ, RZ, R5, P0 ;  /* 0x000000ffff057224 */ /* 0x000fd000000e0605 */
.L_x_1:
[----:B------:R-:W-:Y:S01]  /*0240*/  IMAD.MOV.U32 R26, RZ, RZ, R20 ;  /* 0x000000ffff1a7224 */ /* 0x000fe200078e0014 */
[----:B------:R-:W-:Y:S01]  /*0250*/  IADD3 R8, P0, PT, R21, R20, RZ ;  /* 0x0000001415087210 */ /* 0x000fe20007f1e0ff */
[----:B------:R-:W-:Y:S02]  /*0260*/  IMAD.MOV.U32 R4, RZ, RZ, R9 ;  /* 0x000000ffff047224 */ /* 0x000fe400078e0009 */
[----:B------:R-:W-:Y:S01]  /*0270*/  IMAD.MOV.U32 R27, RZ, RZ, R0 ;  /* 0x000000ffff1b7224 */ /* 0x000fe200078e0000 */
[----:B------:R-:W-:Y:S02]  /*0280*/  IADD3.X R9, PT, PT, R23, R0, RZ, P0, !PT ;  /* 0x0000000017097210 */ /* 0x000fe400007fe4ff */
[----:B0-----:R-:W2:Y:S01]  /*0290*/  LDG.E R29, desc[UR4][R4.64+-0x10] ;  /* 0xfffff004041d7981 */ /* 0x001ea2000c1e1900 */
[----:B------:R-:W-:-:S03]  /*02a0*/  IADD3 R10, P0, PT, R21, R8, RZ ;  /* 0x00000008150a7210 */ /* 0x000fc60007f1e0ff */
[----:B------:R-:W2:Y:S02]  /*02b0*/  LDG.E R26, desc[UR4][R26.64] ;  /* 0x000000041a1a7981 */ /* 0x000ea4000c1e1900 */
[----:B------:R-:W-:Y:S02]  /*02c0*/  IMAD.X R11, R23, 0x1, R9, P0 ;  /* 0x00000001170b7824 */ /* 0x000fe400000e0609 */
[----:B------:R0:W3:Y:S04]  /*02d0*/  LDG.E R25, desc[UR4][R8.64] ;  /* 0x0000000408197981 */ /* 0x0000e8000c1e1900 */
[----:B------:R-:W3:Y:S04]  /*02e0*/  LDG.E R28, desc[UR4][R4.64+-0xc] ;  /* 0xfffff404041c7981 */ /* 0x000ee8000c1e1900 */
[----:B------:R1:W4:Y:S04]  /*02f0*/  LDG.E R13, desc[UR4][R10.64] ;  /* 0x000000040a0d7981 */ /* 0x000328000c1e1900 */
[----:B------:R-:W4:Y:S01]  /*0300*/  LDG.E R12, desc[UR4][R4.64+-0x8] ;  /* 0xfffff804040c7981 */ /* 0x000f22000c1e1900 */
[----:B------:R-:W-:-:S03]  /*0310*/  IADD3 R14, P0, PT, R21, R10, RZ ;  /* 0x0000000a150e7210 */ /* 0x000fc60007f1e0ff */
[----:B------:R-:W5:Y:S02]  /*0320*/  LDG.E R27, desc[UR4][R4.64] ;  /* 0x00000004041b7981 */ /* 0x000f64000c1e1900 */
[----:B------:R-:W-:Y:S01]  /*0330*/  IMAD.X R15, R23, 0x1, R11, P0 ;  /* 0x00000001170f7824 */ /* 0x000fe200000e060b */
[----:B------:R-:W-:-:S04]  /*0340*/  IADD3 R6, P0, PT, R21, R14, RZ ;  /* 0x0000000e15067210 */ /* 0x000fc80007f1e0ff */
[----:B------:R-:W5:Y:S01]  /*0350*/  LDG.E R14, desc[UR4][R14.64] ;  /* 0x000000040e0e7981 */ /* 0x000f62000c1e1900 */
[----:B--2---:R-:W-:Y:S01]  /*0360*/  FFMA R29, R29, R26, R7 ;  /* 0x0000001a1d1d7223 */ /* 0x004fe20000000007 */
[----:B------:R-:W-:Y:S01]  /*0370*/  IMAD.X R7, R23, 0x1, R15, P0 ;  /* 0x0000000117077824 */ /* 0x000fe200000e060f */
[----:B0-----:R-:W-:Y:S01]  /*0380*/  IADD3 R8, P0, PT, R21, R6, RZ ;  /* 0x0000000615087210 */ /* 0x001fe20007f1e0ff */
[----:B------:R-:W2:Y:S04]  /*0390*/  LDG.E R15, desc[UR4][R4.64+0x4] ;  /* 0x00000404040f7981 */ /* 0x000ea8000c1e1900 */
[----:B------:R-:W-:Y:S02]  /*03a0*/  IMAD.X R9, R23, 0x1, R7, P0 ;  /* 0x0000000117097824 */ /* 0x000fe400000e0607 */
[----:B---3--:R-:W-:Y:S01]  /*03b0*/  FFMA R29, R28, R25, R29 ;  /* 0x000000191c1d7223 */ /* 0x008fe2000000001d */
[----:B-1----:R-:W-:Y:S01]  /*03c0*/  IADD3 R10, P0, PT, R21, R8, RZ ;  /* 0x00000008150a7210 */ /* 0x002fe20007f1e0ff */
[----:B------:R-:W5:Y:S04]  /*03d0*/  LDG.E R25, desc[UR4][R4.64+-0x4] ;  /* 0xfffffc0404197981 */ /* 0x000f68000c1e1900 */
[----:B------:R-:W3:Y:S01]  /*03e0*/  LDG.E R6, desc[UR4][R6.64] ;  /* 0x0000000406067981 */ /* 0x000ee2000c1e1900 */
[----:B------:R-:W-:-:S02]  /*03f0*/  IMAD.X R11, R23, 0x1, R9, P0 ;  /* 0x00000001170b7824 */ /* 0x000fc400000e0609 */
[----:B----4-:R-:W-:Y:S01]  /*0400*/  FFMA R26, R12, R13, R29 ;  /* 0x0000000d0c1a7223 */ /* 0x010fe2000000001d */
[----:B------:R-:W-:Y:S01]  /*0410*/  IADD3 R12, P0, PT, R21, R10, RZ ;  /* 0x0000000a150c7210 */ /* 0x000fe20007f1e0ff */
[----:B------:R0:W2:Y:S04]  /*0420*/  LDG.E R8, desc[UR4][R8.64] ;  /* 0x0000000408087981 */ /* 0x0000a8000c1e1900 */
[----:B------:R-:W-:Y:S01]  /*0430*/  IMAD.X R13, R23, 0x1, R11, P0 ;  /* 0x00000001170d7824 */ /* 0x000fe200000e060b */
[----:B------:R-:W4:Y:S04]  /*0440*/  LDG.E R10, desc[UR4][R10.64] ;  /* 0x000000040a0a7981 */ /* 0x000f28000c1e1900 */
[----:B------:R-:W4:Y:S04]  /*0450*/  LDG.E R29, desc[UR4][R4.64+0x8] ;  /* 0x00000804041d7981 */ /* 0x000f28000c1e1900 */
[----:B------:R-:W4:Y:S04]  /*0460*/  LDG.E R12, desc[UR4][R12.64] ;  /* 0x000000040c0c7981 */ /* 0x000f28000c1e1900 */
[----:B------:R1:W4:Y:S01]  /*0470*/  LDG.E R7, desc[UR4][R4.64+0xc] ;  /* 0x00000c0404077981 */ /* 0x000322000c1e1900 */
[----:B------:R-:W-:-:S04]  /*0480*/  IADD3 R24, P0, PT, R24, -0x8, RZ ;  /* 0xfffffff818187810 */ /* 0x000fc80007f1e0ff */
[----:B------:R-:W-:Y:S02]  /*0490*/  IADD3.X R22, PT, PT, R22, -0x1, RZ, P0, !PT ;  /* 0xffffffff16167810 */ /* 0x000fe400007fe4ff */
[----:B------:R-:W-:-:S04]  /*04a0*/  ISETP.NE.U32.AND P0, PT, R24, RZ, PT ;  /* 0x000000ff1800720c */ /* 0x000fc80003f05070 */
[----:B------:R-:W-:Y:S02]  /*04b0*/  ISETP.NE.AND.EX P0, PT, R22, RZ, PT, P0 ;  /* 0x000000ff1600720c */ /* 0x000fe40003f05300 */
[----:B0-----:R-:W-:Y:S02]  /*04c0*/  IADD3 R9, P3, PT, R4, 0x20, RZ ;  /* 0x0000002004097810 */ /* 0x001fe40007f7e0ff */
[----:B------:R-:W-:-:S03]  /*04d0*/  LEA R20, P2, R17, R20, 0x5 ;  /* 0x0000001411147211 */ /* 0x000fc600078428ff */
[----:B-1----:R-:W-:Y:S01]  /*04e0*/  IMAD.X R5, RZ, RZ, R5, P3 ;  /* 0x000000ffff057224 */ /* 0x002fe200018e0605 */
[----:B------:R-:W-:Y:S01]  /*04f0*/  LEA.HI.X R0, R17, R0, RZ, 0x5, P2 ;  /* 0x0000000011007211 */ /* 0x000fe200010f2cff */
[----:B-----5:R-:W-:-:S04]  /*0500*/  FFMA R14, R25, R14, R26 ;  /* 0x0000000e190e7223 */ /* 0x020fc8000000001a */
[----:B---3--:R-:W-:-:S04]  /*0510*/  FFMA R6, R27, R6, R14 ;  /* 0x000000061b067223 */ /* 0x008fc8000000000e */
[----:B--2---:R-:W-:-:S04]  /*0520*/  FFMA R6, R15, R8, R6 ;  /* 0x000000080f067223 */ /* 0x004fc80000000006 */
[----:B----4-:R-:W-:-:S04]  /*0530*/  FFMA R6, R29, R10, R6 ;  /* 0x0000000a1d067223 */ /* 0x010fc80000000006 */
[----:B------:R-:W-:Y:S01]  /*0540*/  FFMA R7, R7, R12, R6 ;  /* 0x0000000c07077223 */ /* 0x000fe20000000006 */
[----:B------:R-:W-:Y:S06]  /*0550*/  @P0 BRA `(.L_x_1) ;  /* 0xfffffffc00380947 */ /* 0x000fec000383ffff */
.L_x_0:
[----:B------:R-:W-:Y:S05]  /*0560*/  @!P1 BRA `(.L_x_2) ;  /* 0x0000000400409947 */ /* 0x000fea0003800000 */
[----:B------:R-:W-:-:S04]  /*0570*/  LOP3.LUT R0, R17, 0x7, RZ, 0xc0, !PT ;  /* 0x0000000711007812 */ /* 0x000fc800078ec0ff */
[----:B------:R-:W-:-:S04]  /*0580*/  IADD3 R0, P1, PT, R0, -0x1, RZ ;  /* 0xffffffff00007810 */ /* 0x000fc80007f3e0ff */
[----:B------:R-:W-:Y:S01]  /*0590*/  ISETP.GE.U32.AND P0, PT, R0, 0x3, PT ;  /* 0x000000030000780c */ /* 0x000fe20003f06070 */
[----:B------:R-:W-:Y:S01]  /*05a0*/  IMAD.X R0, RZ, RZ, -0x1, P1 ;  /* 0xffffffffff007424 */ /* 0x000fe200008e06ff */
[----:B------:R-:W-:-:S04]  /*05b0*/  LOP3.LUT P1, R20, R17, 0x3, RZ, 0xc0, !PT ;  /* 0x0000000311147812 */ /* 0x000fc8000782c0ff */
[----:B------:R-:W-:-:S13]  /*05c0*/  ISETP.GE.U32.AND.EX P0, PT, R0, RZ, PT, P0 ;  /* 0x000000ff0000720c */ /* 0x000fda0003f06100 */
[----:B------:R-:W-:Y:S05]  /*05d0*/  @!P0 BRA `(.L_x_3) ;  /* 0x0000000000808947 */ /* 0x000fea0003800000 */
[----:B------:R-:W1:Y:S01]  /*05e0*/  LDCU.128 UR8, c[0x0][0x380] ;  /* 0x00007000ff0877ac */ /* 0x000e620008000c00 */
[-C--:B------:R-:W-:Y:S01]  /*05f0*/  IMAD.WIDE.U32 R8, R16, R17.reuse, R2 ;  /* 0x0000001110087225 */ /* 0x080fe200078e0002 */
[----:B------:R-:W-:Y:S02]  /*0600*/  IADD3 R0, P0, PT, R19, R16, RZ ;  /* 0x0000001013007210 */ /* 0x000fe40007f1e0ff */
[----:B------:R-:W-:Y:S01]  /*0610*/  SHF.R.U32.HI R23, RZ, 0x1e, R17 ;  /* 0x0000001eff177819 */ /* 0x000fe20000011611 */
[----:B------:R-:W-:Y:S02]  /*0620*/  IMAD R5, R18, R17, RZ ;  /* 0x0000001112057224 */ /* 0x000fe400078e02ff */
[----:B------:R-:W-:-:S03]  /*0630*/  IMAD.X R11, RZ, RZ, R18, P0 ;  /* 0x000000ffff0b7224 */ /* 0x000fc600000e0612 */
[----:B------:R-:W-:Y:S01]  /*0640*/  IADD3 R5, PT, PT, R9, R5, RZ ;  /* 0x0000000509057210 */ /* 0x000fe20007ffe0ff */
[----:B------:R-:W-:Y:S01]  /*0650*/  IMAD.SHL.U32 R9, R17, 0x4, RZ ;  /* 0x0000000411097824 */ /* 0x000fe200078e00ff */
[----:B-1----:R-:W-:Y:S02]  /*0660*/  LEA R14, P3, R8, UR10, 0x2 ;  /* 0x0000000a080e7c11 */ /* 0x002fe4000f8610ff */
[----:B------:R-:W-:Y:S02]  /*0670*/  LEA R4, P2, R0, UR8, 0x2 ;  /* 0x0000000800047c11 */ /* 0x000fe4000f8410ff */
[----:B------:R-:W-:Y:S02]  /*0680*/  LEA.HI.X R15, R8, UR11, R5, 0x2, P3 ;  /* 0x0000000b080f7c11 */ /* 0x000fe400098f1405 */
[C---:B------:R-:W-:Y:S02]  /*0690*/  IADD3 R12, P0, PT, R9.reuse, R14, RZ ;  /* 0x0000000e090c7210 */ /* 0x040fe40007f1e0ff */
[----:B------:R-:W-:Y:S01]  /*06a0*/  LEA.HI.X R5, R0, UR9, R11, 0x2, P2 ;  /* 0x0000000900057c11 */ /* 0x000fe200090f140b */
[----:B0-----:R-:W2:Y:S01]  /*06b0*/  LDG.E R6, desc[UR4][R14.64] ;  /* 0x000000040e067981 */ /* 0x001ea2000c1e1900 */
[----:B------:R-:W-:Y:S01]  /*06c0*/  IADD3 R10, P2, PT, R9, R12, RZ ;  /* 0x0000000c090a7210 */ /* 0x000fe20007f5e0ff */
[----:B------:R-:W-:-:S02]  /*06d0*/  IMAD.X R13, R23, 0x1, R15, P0 ;  /* 0x00000001170d7824 */ /* 0x000fc400000e060f */
[----:B------:R-:W2:Y:S01]  /*06e0*/  LDG.E R0, desc[UR4][R4.64] ;  /* 0x0000000404007981 */ /* 0x000ea2000c1e1900 */
[----:B------:R-:W-:Y:S01]  /*06f0*/  IADD3 R8, P0, PT, R9, R10, RZ ;  /* 0x0000000a09087210 */ /* 0x000fe20007f1e0ff */
[C---:B------:R-:W-:Y:S02]  /*0700*/  IMAD.X R11, R23.reuse, 0x1, R13, P2 ;  /* 0x00000001170b7824 */ /* 0x040fe400010e060d */
[----:B------:R-:W3:Y:S04]  /*0710*/  LDG.E R12, desc[UR4][R12.64] ;  /* 0x000000040c0c7981 */ /* 0x000ee8000c1e1900 */
[----:B------:R-:W3:Y:S01]  /*0720*/  LDG.E R21, desc[UR4][R4.64+0x4] ;  /* 0x0000040404157981 */ /* 0x000ee2000c1e1900 */
[----:B------:R-:W-:-:S03]  /*0730*/  IMAD.X R9, R23, 0x1, R11, P0 ;  /* 0x0000000117097824 */ /* 0x000fc600000e060b */
[----:B------:R-:W4:Y:S04]  /*0740*/  LDG.E R10, desc[UR4][R10.64] ;  /* 0x000000040a0a7981 */ /* 0x000f28000c1e1900 */
[----:B------:R-:W4:Y:S04]  /*0750*/  LDG.E R23, desc[UR4][R4.64+0x8] ;  /* 0x0000080404177981 */ /* 0x000f28000c1e1900 */
[----:B------:R-:W5:Y:S04]  /*0760*/  LDG.E R15, desc[UR4][R4.64+0xc] ;  /* 0x00000c04040f7981 */ /* 0x000f68000c1e1900 */
[----:B------:R-:W5:Y:S01]  /*0770*/  LDG.E R8, desc[UR4][R8.64] ;  /* 0x0000000408087981 */ /* 0x000f62000c1e1900 */
[----:B------:R-:W-:-:S05]  /*0780*/  IADD3 R16, P0, PT, R16, 0x4, RZ ;  /* 0x0000000410107810 */ /* 0x000fca0007f1e0ff */
[----:B------:R-:W-:Y:S02]  /*0790*/  IMAD.X R18, RZ, RZ, R18, P0 ;  /* 0x000000ffff127224 */ /* 0x000fe400000e0612 */
[----:B--2---:R-:W-:-:S04]  /*07a0*/  FFMA R0, R0, R6, R7 ;  /* 0x0000000600007223 */ /* 0x004fc80000000007 */
[----:B---3--:R-:W-:-:S04]  /*07b0*/  FFMA R0, R21, R12, R0 ;  /* 0x0000000c15007223 */ /* 0x008fc80000000000 */
[----:B----4-:R-:W-:-:S04]  /*07c0*/  FFMA R0, R23, R10, R0 ;  /* 0x0000000a17007223 */ /* 0x010fc80000000000 */
[----:B-----5:R-:W-:-:S07]  /*07d0*/  FFMA R7, R15, R8, R0 ;  /* 0x000000080f077223 */ /* 0x020fce0000000000 */
.L_x_3:
[----:B------:R-:W-:Y:S05]  /*07e0*/  @!P1 BRA `(.L_x_2) ;  /* 0x0000000000a09947 */ /* 0x000fea0003800000 */
[----:B------:R-:W-:Y:S02]  /*07f0*/  ISETP.NE.AND P1, PT, R20, 0x1, PT ;  /* 0x000000011400780c */ /* 0x000fe40003f25270 */
[----:B------:R-:W-:-:S04]  /*0800*/  LOP3.LUT R0, R17, 0x1, RZ, 0xc0, !PT ;  /* 0x0000000111007812 */ /* 0x000fc800078ec0ff */
[----:B------:R-:W-:-:S07]  /*0810*/  ISETP.NE.U32.AND P0, PT, R0, 0x1, PT ;  /* 0x000000010000780c */ /* 0x000fce0003f05070 */
[----:B------:R-:W-:Y:S06]  /*0820*/  @!P1 BRA `(.L_x_4) ;  /* 0x0000000000509947 */ /* 0x000fec0003800000 */
[----:B------:R-:W1:Y:S01]  /*0830*/  LDCU.128 UR8, c[0x0][0x380] ;  /* 0x00007000ff0877ac */ /* 0x000e620008000c00 */
[----:B------:R-:W-:Y:S01]  /*0840*/  IADD3 R0, P1, PT, R19, R16, RZ ;  /* 0x0000001013007210 */ /* 0x000fe20007f3e0ff */
[----:B------:R-:W-:-:S04]  /*0850*/  IMAD.WIDE.U32 R10, R16, R17, R2 ;  /* 0x00000011100a7225 */ /* 0x000fc800078e0002 */
[----:B------:R-:W-:Y:S02]  /*0860*/  IMAD R9, R18, R17, RZ ;  /* 0x0000001112097224 */ /* 0x000fe400078e02ff */
[----:B------:R-:W-:-:S03]  /*0870*/  IMAD.X R5, RZ, RZ, R18, P1 ;  /* 0x000000ffff057224 */ /* 0x000fc600008e0612 */
[----:B------:R-:W-:Y:S02]  /*0880*/  IADD3 R9, PT, PT, R11, R9, RZ ;  /* 0x000000090b097210 */ /* 0x000fe40007ffe0ff */
[----:B-1----:R-:W-:Y:S02]  /*0890*/  LEA R8, P1, R10, UR10, 0x2 ;  /* 0x0000000a0a087c11 */ /* 0x002fe4000f8210ff */
[----:B------:R-:W-:Y:S02]  /*08a0*/  LEA R4, P2, R0, UR8, 0x2 ;  /* 0x0000000800047c11 */ /* 0x000fe4000f8410ff */
[----:B------:R-:W-:Y:S02]  /*08b0*/  LEA.HI.X R9, R10, UR11, R9, 0x2, P1 ;  /* 0x0000000b0a097c11 */ /* 0x000fe400088f1409 */
[----:B------:R-:W-:Y:S02]  /*08c0*/  LEA.HI.X R5, R0, UR9, R5, 0x2, P2 ;  /* 0x0000000900057c11 */ /* 0x000fe400090f1405 */
[----:B------:R-:W-:-:S02]  /*08d0*/  LEA R10, P1, R17, R8, 0x2 ;  /* 0x00000008110a7211 */ /* 0x000fc400078210ff */
[----:B0-----:R-:W2:Y:S02]  /*08e0*/  LDG.E R8, desc[UR4][R8.64] ;  /* 0x0000000408087981 */ /* 0x001ea4000c1e1900 */
[----:B------:R-:W-:Y:S02]  /*08f0*/  LEA.HI.X R11, R17, R9, RZ, 0x2, P1 ;  /* 0x00000009110b7211 */ /* 0x000fe400008f14ff */
[----:B------:R-:W2:Y:S04]  /*0900*/  LDG.E R0, desc[UR4][R4.64] ;  /* 0x0000000404007981 */ /* 0x000ea8000c1e1900 */
[----:B------:R-:W3:Y:S04]  /*0910*/  LDG.E R13, desc[UR4][R4.64+0x4] ;  /* 0x00000404040d7981 */ /* 0x000ee8000c1e1900 */
[----:B------:R-:W3:Y:S01]  /*0920*/  LDG.E R10, desc[UR4][R10.64] ;  /* 0x000000040a0a7981 */ /* 0x000ee2000c1e1900 */
[----:B------:R-:W-:-:S05]  /*0930*/  IADD3 R16, P1, PT, R16, 0x2, RZ ;  /* 0x0000000210107810 */ /* 0x000fca0007f3e0ff */
[----:B------:R-:W-:Y:S02]  /*0940*/  IMAD.X R18, RZ, RZ, R18, P1 ;  /* 0x000000ffff127224 */ /* 0x000fe400008e0612 */
[----:B--2---:R-:W-:-:S04]  /*0950*/  FFMA R0, R0, R8, R7 ;  /* 0x0000000800007223 */ /* 0x004fc80000000007 */
[----:B---3--:R-:W-:-:S07]  /*0960*/  FFMA R7, R13, R10, R0 ;  /* 0x0000000a0d077223 */ /* 0x008fce0000000000 */
.L_x_4:
[----:B------:R-:W-:Y:S05]  /*0970*/  @P0 BRA `(.L_x_2) ;  /* 0x00000000003c0947 */ /* 0x000fea0003800000 */
[----:B------:R-:W1:Y:S01]  /*0980*/  LDCU.128 UR8, c[0x0][0x380] ;  /* 0x00007000ff0877ac */ /* 0x000e620008000c00 */
[----:B------:R-:W-:Y:S01]  /*0990*/  IMAD.MOV.U32 R8, RZ, RZ, R2 ;  /* 0x000000ffff087224 */ /* 0x000fe200078e0002 */
[----:B------:R-:W-:Y:S01]  /*09a0*/  IADD3 R0, P0, PT, R19, R16, RZ ;  /* 0x0000001013007210 */ /* 0x000fe20007f1e0ff */
[----:B------:R-:W-:Y:S02]  /*09b0*/  IMAD.MOV.U32 R9, RZ, RZ, R3 ;  /* 0x000000ffff097224 */ /* 0x000fe400078e0003 */
[----:B------:R-:W-:-:S04]  /*09c0*/  IMAD.WIDE.U32 R8, R16, R17, R8 ;  /* 0x0000001110087225 */ /* 0x000fc800078e0008 */
[----:B------:R-:W-:Y:S02]  /*09d0*/  IMAD R17, R18, R17, RZ ;  /* 0x0000001112117224 */ /* 0x000fe400078e02ff */
[----:B------:R-:W-:Y:S02]  /*09e0*/  IMAD.X R5, RZ, RZ, R18, P0 ;  /* 0x000000ffff057224 */ /* 0x000fe400000e0612 */
[----:B------:R-:W-:Y:S01]  /*09f0*/  IMAD.IADD R9, R9, 0x1, R17 ;  /* 0x0000000109097824 */ /* 0x000fe200078e0211 */
[----:B-1----:R-:W-:Y:S02]  /*0a00*/  LEA R4, P1, R0, UR8, 0x2 ;  /* 0x0000000800047c11 */ /* 0x002fe4000f8210ff */
[----:B------:R-:W-:Y:S02]  /*0a10*/  LEA R10, P0, R8, UR10, 0x2 ;  /* 0x0000000a080a7c11 */ /* 0x000fe4000f8010ff */
[----:B------:R-:W-:Y:S02]  /*0a20*/  LEA.HI.X R5, R0, UR9, R5, 0x2, P1 ;  /* 0x0000000900057c11 */ /* 0x000fe400088f1405 */
[----:B------:R-:W-:-:S03]  /*0a30*/  LEA.HI.X R11, R8, UR11, R9, 0x2, P0 ;  /* 0x0000000b080b7c11 */ /* 0x000fc600080f1409 */
[----:B0-----:R-:W2:Y:S04]  /*0a40*/  LDG.E R4, desc[UR4][R4.64] ;  /* 0x0000000404047981 */ /* 0x001ea8000c1e1900 */
[----:B------:R-:W2:Y:S02]  /*0a50*/  LDG.E R10, desc[UR4][R10.64] ;  /* 0x000000040a0a7981 */ /* 0x000ea4000c1e1900 */
[----:B--2---:R-:W-:-:S07]  /*0a60*/  FFMA R7, R4, R10, R7 ;  /* 0x0000000a04077223 */ /* 0x004fce0000000007 */
.L_x_2:
[----:B------:R-:W1:Y:S01]  /*0a70*/  LDC.64 R4, c[0x0][0x390] ;  /* 0x0000e400ff047b82 */ /* 0x000e620000000a00 */
[----:B------:R-:W-:-:S04]  /*0a80*/  IMAD.IADD R3, R2, 0x1, R19 ;  /* 0x0000000102037824 */ /* 0x000fc800078e0213 */
[----:B-1----:R-:W-:-:S05]  /*0a90*/  IMAD.WIDE R2, R3, 0x4, R4 ;  /* 0x0000000403027825 */ /* 0x002fca00078e0204 */
[----:B0-----:R-:W-:Y:S01]  /*0aa0*/  STG.E desc[UR4][R2.64], R7 ;  /* 0x0000000702007986 */ /* 0x001fe2000c101904 */
[----:B------:R-:W-:Y:S05]  /*0ab0*/  EXIT ;  /* 0x000000000000794d */ /* 0x000fea0003800000 */
.L_x_5:
[----:B------:R-:W-:-:S00]  /*0ac0*/  BRA `(.L_x_5) ;  /* 0xfffffffc00fc7947 */ /* 0x000fc0000383ffff */
[----:B------:R-:W-:-:S00]  /*0ad0*/  NOP ;  /* 0x0000000000007918 */ /* 0x000fc00000000000 */
        /* <DEDUP_REMOVED lines=10> */
.L_x_11:


//--------------------- .text._Z19matmul_tiled_kernelPfS_S_i --------------------------
	.section	.text._Z19matmul_tiled_kernelPfS_S_i,"ax",@progbits
	.align	128
        .global         _Z19matmul_tiled_kernelPfS_S_i
        .type           _Z19matmul_tiled_kernelPfS_S_i,@function
        .size           _Z19matmul_tiled_kernelPfS_S_i,(.L_x_12 - _Z19matmul_tiled_kernelPfS_S_i)
        .other          _Z19matmul_tiled_kernelPfS_S_i,@"STO_CUDA_ENTRY STV_DEFAULT"
_Z19matmul_tiled_kernelPfS_S_i:
.text._Z19matmul_tiled_kernelPfS_S_i:
[----:B------:R-:W-:Y:S08]  /*0000*/  LDC R1, c[0x0][0x37c] ;  /* 0x0000df00ff017b82 */ /* 0x000ff00000000800 */
[----:B------:R-:W0:Y:S01]  /*0010*/  LDC R5, c[0x0][0x398] ;  /* 0x0000e600ff057b82 */ /* 0x000e220000000800 */
[----:B------:R-:W1:Y:S01]  /*0020*/  S2R R6, SR_CTAID.Y ;  /* 0x0000000000067919 */ /* 0x000e620000002600 */
[----:B------:R-:W2:Y:S01]  /*0030*/  LDCU.64 UR8, c[0x0][0x358] ;  /* 0x00006b00ff0877ac */ /* 0x000ea20008000a00 */
[----:B------:R-:W-:Y:S01]  /*0040*/  HFMA2 R31, -RZ, RZ, 0, 0 ;  /* 0x00000000ff1f7431 */ /* 0x000fe200000001ff */
[----:B------:R-:W1:Y:S01]  /*0050*/  S2R R3, SR_TID.Y ;  /* 0x0000000000037919 */ /* 0x000e620000002200 */
[----:B------:R-:W3:Y:S01]  /*0060*/  S2R R11, SR_CTAID.X ;  /* 0x00000000000b7919 */ /* 0x000ee20000002500 */
[----:B------:R-:W3:Y:S01]  /*0070*/  S2R R2, SR_TID.X ;  /* 0x0000000000027919 */ /* 0x000ee20000002100 */
[----:B0-----:R-:W-:-:S02]  /*0080*/  ISETP.GE.AND P0, PT, R5, 0x10, PT ;  /* 0x000000100500780c */ /* 0x001fc40003f06270 */
[----:B------:R-:W-:-:S04]  /*0090*/  SHF.R.S32.HI R0, RZ, 0x1f, R5 ;  /* 0x0000001fff007819 */ /* 0x000fc80000011405 */
[----:B------:R-:W-:Y:S02]  /*00a0*/  LEA.HI R0, R0, R5, RZ, 0x4 ;  /* 0x0000000500007211 */ /* 0x000fe400078f20ff */
[----:B-1----:R-:W-:Y:S02]  /*00b0*/  LEA R6, R6, R3, 0x4 ;  /* 0x0000000306067211 */ /* 0x002fe400078e20ff */
[----:B---3--:R-:W-:-:S03]  /*00c0*/  LEA R4, R11, R2, 0x4 ;  /* 0x000000020b047211 */ /* 0x008fc600078e20ff */
[----:B--2---:R-:W-:Y:S05]  /*00d0*/  @!P0 BRA `(.L_x_6) ;  /* 0x0000001400dc8947 */ /* 0x004fea0003800000 */
[----:B------:R-:W0:Y:S01]  /*00e0*/  S2UR UR6, SR_CgaCtaId ;  /* 0x00000000000679c3 */ /* 0x000e220000008800 */
[----:B------:R-:W-:Y:S01]  /*00f0*/  SHF.R.S32.HI R29, RZ, 0x4, R0 ;  /* 0x00000004ff1d7819 */ /* 0x000fe20000011400 */
[----:B------:R-:W-:Y:S01]  /*0100*/  UMOV UR4, 0x400 ;  /* 0x0000040000047882 */ /* 0x000fe20000000000 */
[----:B------:R-:W-:Y:S01]  /*0110*/  IMAD R21, R6, R5, R2 ;  /* 0x0000000506157224 */ /* 0x000fe200078e0202 */
[----:B------:R-:W-:Y:S02]  /*0120*/  MOV R31, RZ ;  /* 0x000000ff001f7202 */ /* 0x000fe40000000f00 */
[----:B------:R-:W-:-:S04]  /*0130*/  IADD3 R0, PT, PT, R29, -0x1, RZ ;  /* 0xffffffff1d007810 */ /* 0x000fc80007ffe0ff */
[----:B------:R-:W-:Y:S02]  /*0140*/  ISETP.GE.U32.AND P0, PT, R0, 0x3, PT ;  /* 0x000000030000780c */ /* 0x000fe40003f06070 */
[----:B------:R-:W-:Y:S01]  /*0150*/  MOV R0, RZ ;  /* 0x000000ff00007202 */ /* 0x000fe20000000f00 */
[----:B0-----:R-:W-:-:S06]  /*0160*/  ULEA UR5, UR6, UR4, 0x18 ;  /* 0x0000000406057291 */ /* 0x001fcc000f8ec0ff */
[----:B------:R-:W-:-:S04]  /*0170*/  LEA R7, R3, UR5, 0x6 ;  /* 0x0000000503077c11 */ /* 0x000fc8000f8e30ff */
[----:B------:R-:W-:Y:S05]  /*0180*/  @!P0 BRA `(.L_x_7) ;  /* 0x0000000c002c8947 */ /* 0x000fea0003800000 */
[C---:B------:R-:W-:Y:S01]  /*0190*/  IADD3 R0, PT, PT, R3.reuse, 0x30, RZ ;  /* 0x0000003003007810 */ /* 0x040fe20007ffe0ff */
[----:B------:R-:W-:Y:S01]  /*01a0*/  UIADD3 UR5, UPT, UPT, UR4, 0x400, URZ ;  /* 0x0000040004057890 */ /* 0x000fe2000fffe0ff */
[C---:B------:R-:W-:Y:S01]  /*01b0*/  IADD3 R8, PT, PT, R3.reuse, 0x20, RZ ;  /* 0x0000002003087810 */ /* 0x040fe20007ffe0ff */
[CCC-:B------:R-:W-:Y:S01]  /*01c0*/  IMAD R24, R3.reuse, R5.reuse, R2.reuse ;  /* 0x0000000503187224 */ /* 0x1c0fe200078e0202 */
[----:B------:R-:W-:Y:S01]  /*01d0*/  IADD3 R9, PT, PT, R3, 0x10, RZ ;  /* 0x0000001003097810 */ /* 0x000fe20007ffe0ff */
[-CC-:B------:R-:W-:Y:S01]  /*01e0*/  IMAD R0, R0, R5.reuse, R2.reuse ;  /* 0x0000000500007224 */ /* 0x180fe200078e0202 */
[----:B------:R-:W-:Y:S01]  /*01f0*/  ULEA UR5, UR6, UR5, 0x18 ;  /* 0x0000000506057291 */ /* 0x000fe2000f8ec0ff */
[-CC-:B------:R-:W-:Y:S02]  /*0200*/  IMAD R8, R8, R5.reuse, R2.reuse ;  /* 0x0000000508087224 */ /* 0x180fe400078e0202 */
[----:B------:R-:W-:Y:S02]  /*0210*/  HFMA2 R31, -RZ, RZ, 0, 0 ;  /* 0x00000000ff1f7431 */ /* 0x000fe400000001ff */
[----:B------:R-:W-:Y:S01]  /*0220*/  IMAD R9, R9, R5, R2 ;  /* 0x0000000509097224 */ /* 0x000fe200078e0202 */
[----:B------:R-:W-:-:S02]  /*0230*/  LEA R30, R11, R0, 0x4 ;  /* 0x000000000b1e7211 */ /* 0x000fc400078e20ff */
[----:B------:R-:W-:Y:S02]  /*0240*/  LOP3.LUT R0, R29, 0x7fffffc, RZ, 0xc0, !PT ;  /* 0x07fffffc1d007812 */ /* 0x000fe400078ec0ff */
[----:B------:R-:W-:Y:S02]  /*0250*/  LEA R22, R2, UR5, 0x2 ;  /* 0x0000000502167c11 */ /* 0x000fe4000f8e10ff */
[C---:B------:R-:W-:Y:S02]  /*0260*/  LEA R24, R11.reuse, R24, 0x4 ;  /* 0x000000180b187211 */ /* 0x040fe400078e20ff */
[C---:B------:R-:W-:Y:S02]  /*0270*/  LEA R28, R11.reuse, R8, 0x4 ;  /* 0x000000080b1c7211 */ /* 0x040fe400078e20ff */
[----:B------:R-:W-:Y:S02]  /*0280*/  LEA R26, R11, R9, 0x4 ;  /* 0x000000090b1a7211 */ /* 0x000fe400078e20ff */
[----:B------:R-:W-:-:S02]  /*0290*/  MOV R27, R21 ;  /* 0x00000015001b7202 */ /* 0x000fc40000000f00 */
[----:B------:R-:W-:Y:S02]  /*02a0*/  LEA R23, R2, R7, 0x2 ;  /* 0x0000000702177211 */ /* 0x000fe400078e10ff */
[----:B------:R-:W-:Y:S02]  /*02b0*/  IADD3 R25, PT, PT, -R0, RZ, RZ ;  /* 0x000000ff00197210 */ /* 0x000fe40007ffe1ff */
[----:B------:R-:W-:-:S07]  /*02c0*/  LEA R20, R3, R22, 0x6 ;  /* 0x0000001603147211 */ /* 0x000fce00078e30ff */
.L_x_8:
[----:B------:R-:W0:Y:S08]  /*02d0*/  LDC.64 R16, c[0x0][0x380] ;  /* 0x0000e000ff107b82 */ /* 0x000e300000000a00 */
[----:B------:R-:W1:Y:S01]  /*02e0*/  LDC.64 R18, c[0x0][0x388] ;  /* 0x0000e200ff127b82 */ /* 0x000e620000000a00 */
[----:B0-----:R-:W-:-:S05]  /*02f0*/  IMAD.WIDE R16, R27, 0x4, R16 ;  /* 0x000000041b107825 */ /* 0x001fca00078e0210 */
[----:B------:R-:W2:Y:S01]  /*0300*/  LDG.E R10, desc[UR8][R16.64] ;  /* 0x00000008100a7981 */ /* 0x000ea2000c1e1900 */
[----:B-1----:R-:W-:-:S05]  /*0310*/  IMAD.WIDE.U32 R8, R24, 0x4, R18 ;  /* 0x0000000418087825 */ /* 0x002fca00078e0012 */
[----:B------:R-:W3:Y:S04]  /*0320*/  LDG.E R35, desc[UR8][R8.64] ;  /* 0x0000000808237981 */ /* 0x000ee8000c1e1900 */
[----:B--2---:R-:W-:Y:S04]  /*0330*/  STS [R23], R10 ;  /* 0x0000000a17007388 */ /* 0x004fe80000000800 */
[----:B---3--:R-:W-:Y:S01]  /*0340*/  STS [R20], R35 ;  /* 0x0000002314007388 */ /* 0x008fe20000000800 */
[----:B------:R-:W-:Y:S06]  /*0350*/  BAR.SYNC.DEFER_BLOCKING 0x0 ;  /* 0x0000000000007b1d */ /* 0x000fec0000010000 */
[----:B------:R-:W-:Y:S04]  /*0360*/  LDS R11, [R22] ;  /* 0x00000000160b7984 */ /* 0x000fe80000000800 */
[----:B------:R-:W0:Y:S04]  /*0370*/  LDS.128 R12, [R7] ;  /* 0x00000000070c7984 */ /* 0x000e280000000c00 */
[----:B------:R-:W1:Y:S04]  /*0380*/  LDS R37, [R22+0x40] ;  /* 0x0000400016257984 */ /* 0x000e680000000800 */
[----:B------:R-:W2:Y:S01]  /*0390*/  LDS R33, [R22+0x80] ;  /* 0x0000800016217984 */ /* 0x000ea20000000800 */
[----:B0-----:R-:W-:-:S03]  /*03a0*/  FFMA R32, R12, R11, R31 ;  /* 0x0000000b0c207223 */ /* 0x001fc6000000001f */
[----:B------:R-:W0:Y:S01]  /*03b0*/  LDS R12, [R22+0xc0] ;  /* 0x0000c000160c7984 */ /* 0x000e220000000800 */
[----:B-1----:R-:W-:-:S03]  /*03c0*/  FFMA R34, R37, R13, R32 ;  /* 0x0000000d25227223 */ /* 0x002fc60000000020 */
[----:B------:R-:W-:Y:S04]  /*03d0*/  LDS R13, [R22+0x100] ;  /* 0x00010000160d7984 */ /* 0x000fe80000000800 */
[----:B------:R-:W1:Y:S04]  /*03e0*/  LDS.128 R8, [R7+0x10] ;  /* 0x0000100007087984 */ /* 0x000e680000000c00 */
[----:B------:R-:W3:Y:S04]  /*03f0*/  LDS R32, [R22+0x140] ;  /* 0x0001400016207984 */ /* 0x000ee80000000800 */
[----:B------:R-:W4:Y:S01]  /*0400*/  LDS R31, [R22+0x180] ;  /* 0x00018000161f7984 */ /* 0x000f220000000800 */
[----:B--2---:R-:W-:-:S03]  /*0410*/  FFMA R33, R33, R14, R34 ;  /* 0x0000000e21217223 */ /* 0x004fc60000000022 */
[----:B------:R-:W-:Y:S04]  /*0420*/  LDS R37, [R22+0x340] ;  /* 0x0003400016257984 */ /* 0x000fe80000000800 */
[----:B------:R-:W-:Y:S01]  /*0430*/  LDS R34, [R22+0x3c0] ;  /* 0x0003c00016227984 */ /* 0x000fe20000000800 */
[----:B0-----:R-:W-:-:S03]  /*0440*/  FFMA R15, R12, R15, R33 ;  /* 0x0000000f0c0f7223 */ /* 0x001fc60000000021 */
[----:B------:R-:W-:Y:S01]  /*0450*/  LDS R33, [R22+0x240] ;  /* 0x0002400016217984 */ /* 0x000fe20000000800 */
[----:B-1----:R-:W-:-:S03]  /*0460*/  FFMA R13, R8, R13, R15 ;  /* 0x0000000d080d7223 */ /* 0x002fc6000000000f */
[----:B------:R-:W0:Y:S01]  /*0470*/  LDS R8, [R22+0x1c0] ;  /* 0x0001c00016087984 */ /* 0x000e220000000800 */
[----:B---3--:R-:W-:-:S03]  /*0480*/  FFMA R32, R32, R9, R13 ;  /* 0x0000000920207223 */ /* 0x008fc6000000000d */
[----:B------:R-:W-:Y:S04]  /*0490*/  LDS R9, [R22+0x200] ;  /* 0x0002000016097984 */ /* 0x000fe80000000800 */
[----:B------:R-:W1:Y:S01]  /*04a0*/  LDS.128 R12, [R7+0x20] ;  /* 0x00002000070c7984 */ /* 0x000e620000000c00 */
[----:B----4-:R-:W-:-:S03]  /*04b0*/  FFMA R31, R31, R10, R32 ;  /* 0x0000000a1f1f7223 */ /* 0x010fc60000000020 */
[----:B------:R-:W2:Y:S04]  /*04c0*/  LDS R32, [R22+0x280] ;  /* 0x0002800016207984 */ /* 0x000ea80000000800 */
[----:B------:R-:W3:Y:S01]  /*04d0*/  LDS R10, [R22+0x2c0] ;  /* 0x0002c000160a7984 */ /* 0x000ee20000000800 */
[----:B0-----:R-:W-:-:S03]  /*04e0*/  FFMA R11, R8, R11, R31 ;  /* 0x0000000b080b7223 */ /* 0x001fc6000000001f */
[----:B------:R-:W-:Y:S01]  /*04f0*/  LDS R31, [R22+0x380] ;  /* 0x00038000161f7984 */ /* 0x000fe20000000800 */
[----:B-1----:R-:W-:-:S03]  /*0500*/  FFMA R12, R12, R9, R11 ;  /* 0x000000090c0c7223 */ /* 0x002fc6000000000b */
[----:B------:R-:W-:Y:S01]  /*0510*/  LDS R9, [R22+0x300] ;  /* 0x0003000016097984 */ /* 0x000fe20000000800 */
[----:B------:R-:W-:-:S04]  /*0520*/  FFMA R13, R33, R13, R12 ;  /* 0x0000000d210d7223 */ /* 0x000fc8000000000c */
[----:B--2---:R-:W-:-:S04]  /*0530*/  FFMA R13, R32, R14, R13 ;  /* 0x0000000e200d7223 */ /* 0x004fc8000000000d */
[----:B---3--:R-:W-:Y:S02]  /*0540*/  FFMA R11, R10, R15, R13 ;  /* 0x0000000f0a0b7223 */ /* 0x008fe4000000000d */
[----:B------:R-:W0:Y:S01]  /*0550*/  LDS.128 R12, [R7+0x30] ;  /* 0x00003000070c7984 */ /* 0x000e220000000c00 */
[----:B------:R-:W-:Y:S01]  /*0560*/  IMAD.WIDE.U32 R32, R26, 0x4, R18 ;  /* 0x000000041a207825 */ /* 0x000fe200078e0012 */
[----:B------:R-:W-:Y:S06]  /*0570*/  BAR.SYNC.DEFER_BLOCKING 0x0 ;  /* 0x0000000000007b1d */ /* 0x000fec0000010000 */
[----:B------:R-:W2:Y:S04]  /*0580*/  LDG.E R33, desc[UR8][R32.64] ;  /* 0x0000000820217981 */ /* 0x000ea8000c1e1900 */
[----:B------:R-:W3:Y:S01]  /*0590*/  LDG.E R32, desc[UR8][R16.64+0x40] ;  /* 0x0000400810207981 */ /* 0x000ee2000c1e1900 */
[----:B0-----:R-:W-:-:S04]  /*05a0*/  FFMA R12, R12, R9, R11 ;  /* 0x000000090c0c7223 */ /* 0x001fc8000000000b */
[----:B------:R-:W-:-:S04]  /*05b0*/  FFMA R36, R37, R13, R12 ;  /* 0x0000000d25247223 */ /* 0x000fc8000000000c */
[----:B------:R-:W-:-:S04]  /*05c0*/  FFMA R31, R31, R14, R36 ;  /* 0x0000000e1f1f7223 */ /* 0x000fc80000000024 */
[----:B------:R-:W-:Y:S01]  /*05d0*/  FFMA R15, R34, R15, R31 ;  /* 0x0000000f220f7223 */ /* 0x000fe2000000001f */
[----:B---3--:R-:W-:Y:S04]  /*05e0*/  STS [R23], R32 ;  /* 0x0000002017007388 */ /* 0x008fe80000000800 */
[----:B--2---:R-:W-:Y:S01]  /*05f0*/  STS [R20], R33 ;  /* 0x0000002114007388 */ /* 0x004fe20000000800 */
[----:B------:R-:W-:Y:S06]  /*0600*/  BAR.SYNC.DEFER_BLOCKING 0x0 ;  /* 0x0000000000007b1d */ /* 0x000fec0000010000 */
[----:B------:R-:W-:Y:S04]  /*0610*/  LDS R35, [R22] ;  /* 0x0000000016237984 */ /* 0x000fe80000000800 */
[----:B------:R-:W0:Y:S04]  /*0620*/  LDS.128 R8, [R7] ;  /* 0x0000000007087984 */ /* 0x000e280000000c00 */
[----:B------:R-:W1:Y:S04]  /*0630*/  LDS R12, [R22+0x40] ;  /* 0x00004000160c7984 */ /* 0x000e680000000800 */
[----:B------:R-:W2:Y:S04]  /*0640*/  LDS R31, [R22+0x80] ;  /* 0x00008000161f7984 */ /* 0x000ea80000000800 */
[----:B------:R-:W-:Y:S04]  /*0650*/  LDS R32, [R22+0x140] ;  /* 0x0001400016207984 */ /* 0x000fe80000000800 */
[----:B------:R-:W-:Y:S04]  /*0660*/  LDS R33, [R22+0x180] ;  /* 0x0001800016217984 */ /* 0x000fe80000000800 */
[----:B------:R-:W-:Y:S01]  /*0670*/  LDS R37, [R22+0x340] ;  /* 0x0003400016257984 */ /* 0x000fe20000000800 */
[----:B0-----:R-:W-:-:S03]  /*0680*/  FFMA R15, R8, R35, R15 ;  /* 0x00000023080f7223 */ /* 0x001fc6000000000f */
[----:B------:R-:W0:Y:S01]  /*0690*/  LDS R8, [R22+0xc0] ;  /* 0x0000c00016087984 */ /* 0x000e220000000800 */
[----:B-1----:R-:W-:-:S03]  /*06a0*/  FFMA R34, R12, R9, R15 ;  /* 0x000000090c227223 */ /* 0x002fc6000000000f */
[----:B------:R-:W-:Y:S04]  /*06b0*/  LDS R9, [R22+0x100] ;  /* 0x0001000016097984 */ /* 0x000fe80000000800 */
[----:B------:R-:W1:Y:S01]  /*06c0*/  LDS.128 R12, [R7+0x10] ;  /* 0x00001000070c7984 */ /* 0x000e620000000c00 */
[----:B--2---:R-:W-:-:S03]  /*06d0*/  FFMA R31, R31, R10, R34 ;  /* 0x0000000a1f1f7223 */ /* 0x004fc60000000022 */
[----:B------:R-:W-:Y:S01]  /*06e0*/  LDS R34, [R22+0x3c0] ;  /* 0x0003c00016227984 */ /* 0x000fe20000000800 */
[----:B0-----:R-:W-:-:S03]  /*06f0*/  FFMA R11, R8, R11, R31 ;  /* 0x0000000b080b7223 */ /* 0x001fc6000000001f */
[----:B------:R-:W-:Y:S01]  /*0700*/  LDS R31, [R22+0x240] ;  /* 0x00024000161f7984 */ /* 0x000fe20000000800 */
[----:B-1----:R-:W-:-:S03]  /*0710*/  FFMA R9, R12, R9, R11 ;  /* 0x000000090c097223 */ /* 0x002fc6000000000b */
[----:B------:R-:W0:Y:S01]  /*0720*/  LDS R12, [R22+0x1c0] ;  /* 0x0001c000160c7984 */ /* 0x000e220000000800 */
[----:B------:R-:W-:-:S03]  /*0730*/  FFMA R32, R32, R13, R9 ;  /* 0x0000000d20207223 */ /* 0x000fc60000000009 */
[----:B------:R-:W-:Y:S04]  /*0740*/  LDS R13, [R22+0x200] ;  /* 0x00020000160d7984 */ /* 0x000fe80000000800 */
[----:B------:R-:W1:Y:S01]  /*0750*/  LDS.128 R8, [R7+0x20] ;  /* 0x0000200007087984 */ /* 0x000e620000000c00 */
[----:B------:R-:W-:-:S03]  /*0760*/  FFMA R33, R33, R14, R32 ;  /* 0x0000000e21217223 */ /* 0x000fc60000000020 */
[----:B------:R-:W2:Y:S04]  /*0770*/  LDS R32, [R22+0x280] ;  /* 0x0002800016207984 */ /* 0x000ea80000000800 */
[----:B------:R-:W3:Y:S01]  /*0780*/  LDS R14, [R22+0x2c0] ;  /* 0x0002c000160e7984 */ /* 0x000ee20000000800 */
[----:B0-----:R-:W-:-:S04]  /*0790*/  FFMA R15, R12, R15, R33 ;  /* 0x0000000f0c0f7223 */ /* 0x001fc80000000021 */
[----:B-1----:R-:W-:-:S04]  /*07a0*/  FFMA R8, R8, R13, R15 ;  /* 0x0000000d08087223 */ /* 0x002fc8000000000f */
[----:B------:R-:W-:Y:S02]  /*07b0*/  FFMA R9, R31, R9, R8 ;  /* 0x000000091f097223 */ /* 0x000fe40000000008 */
[----:B------:R-:W-:Y:S02]  /*07c0*/  LDS R31, [R22+0x380] ;  /* 0x00038000161f7984 */ /* 0x000fe40000000800 */
[----:B--2---:R-:W-:Y:S02]  /*07d0*/  FFMA R13, R32, R10, R9 ;  /* 0x0000000a200d7223 */ /* 0x004fe40000000009 */
[----:B------:R-:W-:Y:S02]  /*07e0*/  LDS R9, [R22+0x300] ;  /* 0x0003000016097984 */ /* 0x000fe40000000800 */
        /* <DEDUP_REMOVED lines=10> */
[----:B------:R-:W-:Y:S01]  /*0890*/  IMAD.WIDE.U32 R18, R30, 0x4, R18 ;  /* 0x000000041e127825 */ /* 0x000fe200078e0012 */
        /* <DEDUP_REMOVED lines=8> */
[----:B------:R-:W-:Y:S01]  /*0920*/  LDS R34, [R22+0x340] ;  /* 0x0003400016227984 */ /* 0x000fe20000000800 */
[----:B0-----:R-:W-:-:S03]  /*0930*/  FFMA R15, R8, R35, R15 ;  /* 0x00000023080f7223 */ /* 0x001fc6000000000f */
[----:B------:R-:W0:Y:S01]  /*0940*/  LDS R35, [R22+0xc0] ;  /* 0x0000c00016237984 */ /* 0x000e220000000800 */
[----:B-1----:R-:W-:-:S03]  /*0950*/  FFMA R32, R12, R9, R15 ;  /* 0x000000090c207223 */ /* 0x002fc6000000000f */
[----:B------:R-:W-:Y:S04]  /*0960*/  LDS R9, [R22+0x100] ;  /* 0x0001000016097984 */ /* 0x000fe80000000800 */
[----:B------:R-:W1:Y:S04]  /*0970*/  LDS.128 R12, [R7+0x10] ;  /* 0x00001000070c7984 */ /* 0x000e680000000c00 */
[----:B------:R-:W3:Y:S01]  /*0980*/  LDS R8, [R22+0x140] ;  /* 0x0001400016087984 */ /* 0x000ee20000000800 */
[----:B--2---:R-:W-:-:S03]  /*0990*/  FFMA R10, R31, R10, R32 ;  /* 0x0000000a1f0a7223 */ /* 0x004fc60000000020 */
[----:B------:R-:W2:Y:S01]  /*09a0*/  LDS R31, [R22+0x180] ;  /* 0x00018000161f7984 */ /* 0x000ea20000000800 */
[----:B0-----:R-:W-:-:S03]  /*09b0*/  FFMA R11, R35, R11, R10 ;  /* 0x0000000b230b7223 */ /* 0x001fc6000000000a */
[----:B------:R-:W-:Y:S01]  /*09c0*/  LDS R35, [R22+0x240] ;  /* 0x0002400016237984 */ /* 0x000fe20000000800 */
[----:B-1----:R-:W-:-:S03]  /*09d0*/  FFMA R9, R12, R9, R11 ;  /* 0x000000090c097223 */ /* 0x002fc6000000000b */
[----:B------:R-:W0:Y:S01]  /*09e0*/  LDS R12, [R22+0x1c0] ;  /* 0x0001c000160c7984 */ /* 0x000e220000000800 */
[----:B---3--:R-:W-:-:S03]  /*09f0*/  FFMA R32, R8, R13, R9 ;  /* 0x0000000d08207223 */ /* 0x008fc60000000009 */
[----:B------:R-:W1:Y:S04]  /*0a00*/  LDS.128 R8, [R7+0x20] ;  /* 0x0000200007087984 */ /* 0x000e680000000c00 */
[----:B------:R-:W3:Y:S01]  /*0a10*/  LDS R13, [R22+0x280] ;  /* 0x00028000160d7984 */ /* 0x000ee20000000800 */
[----:B--2---:R-:W-:-:S03]  /*0a20*/  FFMA R31, R31, R14, R32 ;  /* 0x0000000e1f1f7223 */ /* 0x004fc60000000020 */
[----:B------:R-:W-:Y:S01]  /*0a30*/  LDS R32, [R22+0x3c0] ;  /* 0x0003c00016207984 */ /* 0x000fe20000000800 */
[----:B0-----:R-:W-:-:S04]  /*0a40*/  FFMA R15, R12, R15, R31 ;  /* 0x0000000f0c0f7223 */ /* 0x001fc8000000001f */
[----:B-1----:R-:W-:Y:S02]  /*0a50*/  FFMA R8, R8, R33, R15 ;  /* 0x0000002108087223 */ /* 0x002fe4000000000f */
[----:B------:R-:W-:Y:S02]  /*0a60*/  LDS R33, [R22+0x380] ;  /* 0x0003800016217984 */ /* 0x000fe40000000800 */
[----:B------:R-:W-:Y:S02]  /*0a70*/  FFMA R12, R35, R9, R8 ;  /* 0x00000009230c7223 */ /* 0x000fe40000000008 */
[----:B------:R-:W0:Y:S02]  /*0a80*/  LDS R8, [R22+0x2c0] ;  /* 0x0002c00016087984 */ /* 0x000e240000000800 */
[----:B---3--:R-:W-:Y:S02]  /*0a90*/  FFMA R9, R13, R10, R12 ;  /* 0x0000000a0d097223 */ /* 0x008fe4000000000c */
[----:B------:R-:W-:Y:S04]  /*0aa0*/  LDS R35, [R22+0x300] ;  /* 0x0003000016237984 */ /* 0x000fe80000000800 */
[----:B------:R-:W1:Y:S01]  /*0ab0*/  LDS.128 R12, [R7+0x30] ;  /* 0x00003000070c7984 */ /* 0x000e620000000c00 */
[----:B------:R-:W-:Y:S06]  /*0ac0*/  BAR.SYNC.DEFER_BLOCKING 0x0 ;  /* 0x0000000000007b1d */ /* 0x000fec0000010000 */
[----:B------:R0:W2:Y:S04]  /*0ad0*/  LDG.E R16, desc[UR8][R16.64+0xc0] ;  /* 0x0000c00810107981 */ /* 0x0000a8000c1e1900 */
[----:B------:R-:W3:Y:S01]  /*0ae0*/  LDG.E R19, desc[UR8][R18.64] ;  /* 0x0000000812137981 */ /* 0x000ee2000c1e1900 */
[----:B0-----:R-:W-:-:S04]  /*0af0*/  FFMA R17, R8, R11, R9 ;  /* 0x0000000b08117223 */ /* 0x001fc80000000009 */
[----:B-1----:R-:W-:-:S04]  /*0b00*/  FFMA R35, R12, R35, R17 ;  /* 0x000000230c237223 */ /* 0x002fc80000000011 */
[----:B------:R-:W-:-:S04]  /*0b10*/  FFMA R34, R34, R13, R35 ;  /* 0x0000000d22227223 */ /* 0x000fc80000000023 */
[----:B------:R-:W-:-:S04]  /*0b20*/  FFMA R33, R33, R14, R34 ;  /* 0x0000000e21217223 */ /* 0x000fc80000000022 */
[----:B------:R-:W-:Y:S01]  /*0b30*/  FFMA R17, R32, R15, R33 ;  /* 0x0000000f20117223 */ /* 0x000fe20000000021 */
[----:B------:R-:W-:-:S04]  /*0b40*/  IADD3 R25, PT, PT, R25, 0x4, RZ ;  /* 0x0000000419197810 */ /* 0x000fc80007ffe0ff */
[----:B------:R-:W-:Y:S02]  /*0b50*/  ISETP.NE.AND P0, PT, R25, RZ, PT ;  /* 0x000000ff1900720c */ /* 0x000fe40003f05270 */
[----:B------:R-:W-:Y:S02]  /*0b60*/  IADD3 R27, PT, PT, R27, 0x40, RZ ;  /* 0x000000401b1b7810 */ /* 0x000fe40007ffe0ff */
[C---:B------:R-:W-:Y:S02]  /*0b70*/  LEA R30, R5.reuse, R30, 0x6 ;  /* 0x0000001e051e7211 */ /* 0x040fe400078e30ff */
[C---:B------:R-:W-:Y:S02]  /*0b80*/  LEA R28, R5.reuse, R28, 0x6 ;  /* 0x0000001c051c7211 */ /* 0x040fe400078e30ff */
[C---:B------:R-:W-:Y:S02]  /*0b90*/  LEA R26, R5.reuse, R26, 0x6 ;  /* 0x0000001a051a7211 */ /* 0x040fe400078e30ff */
[----:B------:R-:W-:Y:S01]  /*0ba0*/  LEA R24, R5, R24, 0x6 ;  /* 0x0000001805187211 */ /* 0x000fe200078e30ff */
[----:B--2---:R-:W-:Y:S04]  /*0bb0*/  STS [R23], R16 ;  /* 0x0000001017007388 */ /* 0x004fe80000000800 */
[----:B---3--:R-:W-:Y:S01]  /*0bc0*/  STS [R20], R19 ;  /* 0x0000001314007388 */ /* 0x008fe20000000800 */
[----:B------:R-:W-:Y:S06]  /*0bd0*/  BAR.SYNC.DEFER_BLOCKING 0x0 ;  /* 0x0000000000007b1d */ /* 0x000fec0000010000 */
[----:B------:R-:W-:Y:S04]  /*0be0*/  LDS R31, [R22] ;  /* 0x00000000161f7984 */ /* 0x000fe80000000800 */
[----:B------:R-:W0:Y:S04]  /*0bf0*/  LDS.128 R8, [R7] ;  /* 0x0000000007087984 */ /* 0x000e280000000c00 */
[----:B------:R-:W1:Y:S04]  /*0c00*/  LDS R36, [R22+0x40] ;  /* 0x0000400016247984 */ /* 0x000e680000000800 */
[----:B------:R-:W2:Y:S04]  /*0c10*/  LDS R37, [R22+0x80] ;  /* 0x0000800016257984 */ /* 0x000ea80000000800 */
[----:B------:R-:W3:Y:S04]  /*0c20*/  LDS R34, [R22+0xc0] ;  /* 0x0000c00016227984 */ /* 0x000ee80000000800 */
[----:B------:R-:W-:Y:S04]  /*0c30*/  LDS R33, [R22+0x100] ;  /* 0x0001000016217984 */ /* 0x000fe80000000800 */
[----:B------:R-:W4:Y:S04]  /*0c40*/  LDS.128 R12, [R7+0x10] ;  /* 0x00001000070c7984 */ /* 0x000f280000000c00 */
[----:B------:R-:W5:Y:S04]  /*0c50*/  LDS R32, [R22+0x140] ;  /* 0x0001400016207984 */ /* 0x000f680000000800 */
[----:B------:R-:W5:Y:S01]  /*0c60*/  LDS R35, [R22+0x180] ;  /* 0x0001800016237984 */ /* 0x000f620000000800 */
[----:B0-----:R-:W-:-:S03]  /*0c70*/  FFMA R17, R8, R31, R17 ;  /* 0x0000001f08117223 */ /* 0x001fc60000000011 */
[----:B------:R-:W0:Y:S01]  /*0c80*/  LDS R8, [R22+0x1c0] ;  /* 0x0001c00016087984 */ /* 0x000e220000000800 */
[----:B-1----:R-:W-:-:S03]  /*0c90*/  FFMA R36, R36, R9, R17 ;  /* 0x0000000924247223 */ /* 0x002fc60000000011 */
[----:B------:R-:W-:Y:S04]  /*0ca0*/  LDS R31, [R22+0x200] ;  /* 0x00020000161f7984 */ /* 0x000fe80000000800 */
[----:B------:R-:W1:Y:S01]  /*0cb0*/  LDS.128 R16, [R7+0x20] ;  /* 0x0000200007107984 */ /* 0x000e620000000c00 */
[----:B--2---:R-:W-:-:S04]  /*0cc0*/  FFMA R37, R37, R10, R36 ;  /* 0x0000000a25257223 */ /* 0x004fc80000000024 */
[----:B---3--:R-:W-:-:S04]  /*0cd0*/  FFMA R11, R34, R11, R37 ;  /* 0x0000000b220b7223 */ /* 0x008fc80000000025 */
[----:B----4-:R-:W-:Y:S02]  /*0ce0*/  FFMA R11, R12, R33, R11 ;  /* 0x000000210c0b7223 */ /* 0x010fe4000000000b */
[----:B------:R-:W2:Y:S02]  /*0cf0*/  LDS R12, [R22+0x240] ;  /* 0x00024000160c7984 */ /* 0x000ea40000000800 */
[----:B-----5:R-:W-:Y:S02]  /*0d00*/  FFMA R32, R32, R13, R11 ;  /* 0x0000000d20207223 */ /* 0x020fe4000000000b */
[----:B------:R-:W3:Y:S02]  /*0d10*/  LDS R13, [R22+0x280] ;  /* 0x00028000160d7984 */ /* 0x000ee40000000800 */
[----:B------:R-:W-:Y:S02]  /*0d20*/  FFMA R35, R35, R14, R32 ;  /* 0x0000000e23237223 */ /* 0x000fe40000000020 */
[----:B------:R-:W4:Y:S04]  /*0d30*/  LDS R14, [R22+0x2c0] ;  /* 0x0002c000160e7984 */ /* 0x000f280000000800 */
[----:B------:R-:W-:Y:S01]  /*0d40*/  LDS R32, [R22+0x340] ;  /* 0x0003400016207984 */ /* 0x000fe20000000800 */
[----:B0-----:R-:W-:-:S03]  /*0d50*/  FFMA R35, R8, R15, R35 ;  /* 0x0000000f08237223 */ /* 0x001fc60000000023 */
[----:B------:R-:W-:Y:S04]  /*0d60*/  LDS R15, [R22+0x300] ;  /* 0x00030000160f7984 */ /* 0x000fe80000000800 */
[----:B------:R-:W0:Y:S01]  /*0d70*/  LDS.128 R8, [R7+0x30] ;  /* 0x0000300007087984 */ /* 0x000e220000000c00 */
[----:B-1----:R-:W-:-:S03]  /*0d80*/  FFMA R35, R16, R31, R35 ;  /* 0x0000001f10237223 */ /* 0x002fc60000000023 */
[----:B------:R-:W1:Y:S04]  /*0d90*/  LDS R31, [R22+0x380] ;  /* 0x00038000161f7984 */ /* 0x000e680000000800 */
[----:B------:R-:W5:Y:S01]  /*0da0*/  LDS R16, [R22+0x3c0] ;  /* 0x0003c00016107984 */ /* 0x000f620000000800 */
[----:B--2---:R-:W-:-:S04]  /*0db0*/  FFMA R12, R12, R17, R35 ;  /* 0x000000110c0c7223 */ /* 0x004fc80000000023 */
[----:B---3--:R-:W-:-:S04]  /*0dc0*/  FFMA R13, R13, R18, R12 ;  /* 0x000000120d0d7223 */ /* 0x008fc8000000000c */
[----:B----4-:R-:W-:-:S04]  /*0dd0*/  FFMA R13, R14, R19, R13 ;  /* 0x000000130e0d7223 */ /* 0x010fc8000000000d */
[----:B0-----:R-:W-:-:S04]  /*0de0*/  FFMA R13, R8, R15, R13 ;  /* 0x0000000f080d7223 */ /* 0x001fc8000000000d */
[----:B------:R-:W-:-:S04]  /*0df0*/  FFMA R32, R32, R9, R13 ;  /* 0x0000000920207223 */ /* 0x000fc8000000000d */
[----:B-1----:R-:W-:-:S04]  /*0e00*/  FFMA R31, R31, R10, R32 ;  /* 0x0000000a1f1f7223 */ /* 0x002fc80000000020 */
[----:B-----5:R-:W-:Y:S01]  /*0e10*/  FFMA R31, R16, R11, R31 ;  /* 0x0000000b101f7223 */ /* 0x020fe2000000001f */
[----:B------:R-:W-:Y:S06]  /*0e20*/  BAR.SYNC.DEFER_BLOCKING 0x0 ;  /* 0x0000000000007b1d */ /* 0x000fec0000010000 */
[----:B------:R-:W-:Y:S05]  /*0e30*/  @P0 BRA `(.L_x_8) ;  /* 0xfffffff400240947 */ /* 0x000fea000383ffff */
.L_x_7:
[----:B------:R-:W-:-:S13]  /*0e40*/  LOP3.LUT P0, R8, R29, 0x3, RZ, 0xc0, !PT ;  /* 0x000000031d087812 */ /* 0x000fda000780c0ff */
[----:B------:R-:W-:Y:S05]  /*0e50*/  @!P0 BRA `(.L_x_6) ;  /* 0x00000008007c8947 */ /* 0x000fea0003800000 */
[----:B------:R-:W-:Y:S02]  /*0e60*/  ISETP.NE.AND P0, PT, R8, 0x1, PT ;  /* 0x000000010800780c */ /* 0x000fe40003f05270 */
[----:B------:R-:W-:-:S04]  /*0e70*/  LOP3.LUT R29, R29, 0x1, RZ, 0xc0, !PT ;  /* 0x000000011d1d7812 */ /* 0x000fc800078ec0ff */
[----:B------:R-:W-:-:S07]  /*0e80*/  ISETP.NE.U32.AND P1, PT, R29, 0x1, PT ;  /* 0x000000011d00780c */ /* 0x000fce0003f25070 */
[----:B------:R-:W-:Y:S06]  /*0e90*/  @!P0 BRA `(.L_x_9) ;  /* 0x0000000400908947 */ /* 0x000fec0003800000 */
[----:B------:R-:W0:Y:S01]  /*0ea0*/  LDC.64 R22, c[0x0][0x380] ;  /* 0x0000e000ff167b82 */ /* 0x000e220000000a00 */
[C---:B------:R-:W-:Y:S02]  /*0eb0*/  LEA R18, R0.reuse, R3, 0x4 ;  /* 0x0000000300127211 */ /* 0x040fe400078e20ff */
[----:B------:R-:W-:-:S03]  /*0ec0*/  LEA R9, R0, R21, 0x4 ;  /* 0x0000001500097211 */ /* 0x000fc600078e20ff */
[----:B------:R-:W-:Y:S02]  /*0ed0*/  IMAD R13, R18, R5, R4 ;  /* 0x00000005120d7224 */ /* 0x000fe400078e0204 */
[----:B------:R-:W1:Y:S01]  /*0ee0*/  LDC.64 R16, c[0x0][0x388] ;  /* 0x0000e200ff107b82 */ /* 0x000e620000000a00 */
[----:B0-----:R-:W-:-:S05]  /*0ef0*/  IMAD.WIDE R22, R9, 0x4, R22 ;  /* 0x0000000409167825 */ /* 0x001fca00078e0216 */
[----:B------:R-:W2:Y:S01]  /*0f00*/  LDG.E R19, desc[UR8][R22.64] ;  /* 0x0000000816137981 */ /* 0x000ea2000c1e1900 */
[----:B-1----:R-:W-:-:S05]  /*0f10*/  IMAD.WIDE.U32 R12, R13, 0x4, R16 ;  /* 0x000000040d0c7825 */ /* 0x002fca00078e0010 */
[----:B------:R-:W3:Y:S01]  /*0f20*/  LDG.E R25, desc[UR8][R12.64] ;  /* 0x000000080c197981 */ /* 0x000ee2000c1e1900 */
[----:B------:R-:W-:-:S04]  /*0f30*/  UIADD3 UR5, UPT, UPT, UR4, 0x400, URZ ;  /* 0x0000040004057890 */ /* 0x000fc8000fffe0ff */
[----:B------:R-:W-:Y:S01]  /*0f40*/  ULEA UR5, UR6, UR5, 0x18 ;  /* 0x0000000506057291 */ /* 0x000fe2000f8ec0ff */
[----:B------:R-:W-:-:S05]  /*0f50*/  LEA R30, R2, R7, 0x2 ;  /* 0x00000007021e7211 */ /* 0x000fca00078e10ff */
[----:B------:R-:W-:-:S04]  /*0f60*/  LEA R20, R2, UR5, 0x2 ;  /* 0x0000000502147c11 */ /* 0x000fc8000f8e10ff */
[----:B------:R-:W-:Y:S02]  /*0f70*/  LEA R32, R3, R20, 0x6 ;  /* 0x0000001403207211 */ /* 0x000fe400078e30ff */
[----:B------:R-:W-:Y:S01]  /*0f80*/  IADD3 R18, PT, PT, R18, 0x10, RZ ;  /* 0x0000001012127810 */ /* 0x000fe20007ffe0ff */
        /* <DEDUP_REMOVED lines=11> */
[----:B------:R-:W5:Y:S04]  /*1040*/  LDS R19, [R20+0x180] ;  /* 0x0001800014137984 */ /* 0x000f680000000800 */
[----:B------:R-:W5:Y:S04]  /*1050*/  LDS R24, [R20+0x1c0] ;  /* 0x0001c00014187984 */ /* 0x000f680000000800 */
[----:B------:R-:W-:Y:S01]  /*1060*/  LDS R36, [R20+0x240] ;  /* 0x0002400014247984 */ /* 0x000fe20000000800 */
[----:B0-----:R-:W-:-:S03]  /*1070*/  FFMA R8, R8, R27, R31 ;  /* 0x0000001b08087223 */ /* 0x001fc6000000001f */
[----:B------:R-:W-:Y:S01]  /*1080*/  LDS R27, [R20+0x200] ;  /* 0x00020000141b7984 */ /* 0x000fe20000000800 */
[----:B-1----:R-:W-:-:S03]  /*1090*/  FFMA R9, R29, R9, R8 ;  /* 0x000000091d097223 */ /* 0x002fc60000000008 */
[----:B------:R-:W-:Y:S01]  /*10a0*/  LDS R29, [R20+0x300] ;  /* 0x00030000141d7984 */ /* 0x000fe20000000800 */
[----:B--2---:R-:W-:-:S03]  /*10b0*/  FFMA R10, R28, R10, R9 ;  /* 0x0000000a1c0a7223 */ /* 0x004fc60000000009 */
[----:B------:R-:W-:Y:S01]  /*10c0*/  LDS R31, [R20+0x380] ;  /* 0x00038000141f7984 */ /* 0x000fe20000000800 */
[----:B---3--:R-:W-:-:S03]  /*10d0*/  FFMA R11, R33, R11, R10 ;  /* 0x0000000b210b7223 */ /* 0x008fc6000000000a */
[----:B------:R-:W-:Y:S04]  /*10e0*/  LDS R33, [R20+0x280] ;  /* 0x0002800014217984 */ /* 0x000fe80000000800 */
[----:B------:R-:W-:Y:S01]  /*10f0*/  LDS R28, [R20+0x3c0] ;  /* 0x0003c000141c7984 */ /* 0x000fe20000000800 */
[----:B----4-:R-:W-:-:S03]  /*1100*/  FFMA R11, R12, R34, R11 ;  /* 0x000000220c0b7223 */ /* 0x010fc6000000000b */
[----:B------:R-:W-:Y:S01]  /*1110*/  LDS R34, [R20+0x2c0] ;  /* 0x0002c00014227984 */ /* 0x000fe20000000800 */
[----:B-----5:R-:W-:Y:S01]  /*1120*/  FFMA R26, R26, R13, R11 ;  /* 0x0000000d1a1a7223 */ /* 0x020fe2000000000b */
[----:B------:R-:W-:Y:S02]  /*1130*/  IMAD R13, R18, R5, R4 ;  /* 0x00000005120d7224 */ /* 0x000fe400078e0204 */
[----:B------:R-:W0:Y:S01]  /*1140*/  LDS.128 R8, [R7+0x20] ;  /* 0x0000200007087984 */ /* 0x000e220000000c00 */
[----:B------:R-:W-:Y:S01]  /*1150*/  FFMA R19, R19, R14, R26 ;  /* 0x0000000e13137223 */ /* 0x000fe2000000001a */
[----:B------:R-:W-:Y:S02]  /*1160*/  IMAD.WIDE.U32 R12, R13, 0x4, R16 ;  /* 0x000000040d0c7825 */ /* 0x000fe400078e0010 */
[----:B------:R-:W-:Y:S02]  /*1170*/  LDS R26, [R20+0x340] ;  /* 0x00034000141a7984 */ /* 0x000fe40000000800 */
[----:B------:R-:W-:-:S02]  /*1180*/  FFMA R35, R24, R15, R19 ;  /* 0x0000000f18237223 */ /* 0x000fc40000000013 */
[----:B------:R-:W1:Y:S01]  /*1190*/  LDS.128 R16, [R7+0x30] ;  /* 0x0000300007107984 */ /* 0x000e620000000c00 */
[----:B------:R-:W-:Y:S06]  /*11a0*/  BAR.SYNC.DEFER_BLOCKING 0x0 ;  /* 0x0000000000007b1d */ /* 0x000fec0000010000 */
[----:B------:R-:W2:Y:S04]  /*11b0*/  LDG.E R23, desc[UR8][R22.64+0x40] ;  /* 0x0000400816177981 */ /* 0x000ea8000c1e1900 */
[----:B------:R-:W3:Y:S01]  /*11c0*/  LDG.E R37, desc[UR8][R12.64] ;  /* 0x000000080c257981 */ /* 0x000ee2000c1e1900 */
[----:B0-----:R-:W-:-:S04]  /*11d0*/  FFMA R35, R8, R27, R35 ;  /* 0x0000001b08237223 */ /* 0x001fc80000000023 */
[----:B------:R-:W-:-:S04]  /*11e0*/  FFMA R36, R36, R9, R35 ;  /* 0x0000000924247223 */ /* 0x000fc80000000023 */
[----:B------:R-:W-:-:S04]  /*11f0*/  FFMA R33, R33, R10, R36 ;  /* 0x0000000a21217223 */ /* 0x000fc80000000024 */
[----:B------:R-:W-:-:S04]  /*1200*/  FFMA R33, R34, R11, R33 ;  /* 0x0000000b22217223 */ /* 0x000fc80000000021 */
[----:B-1----:R-:W-:-:S04]  /*1210*/  FFMA R29, R16, R29, R33 ;  /* 0x0000001d101d7223 */ /* 0x002fc80000000021 */
[----:B------:R-:W-:-:S04]  /*1220*/  FFMA R26, R26, R17, R29 ;  /* 0x000000111a1a7223 */ /* 0x000fc8000000001d */
[----:B------:R-:W-:-:S04]  /*1230*/  FFMA R31, R31, R18, R26 ;  /* 0x000000121f1f7223 */ /* 0x000fc8000000001a */
[----:B------:R-:W-:Y:S01]  /*1240*/  FFMA R33, R28, R19, R31 ;  /* 0x000000131c217223 */ /* 0x000fe2000000001f */
        /* <DEDUP_REMOVED lines=14> */
[----:B------:R-:W-:Y:S04]  /*1330*/  LDS R31, [R20+0x200] ;  /* 0x00020000141f7984 */ /* 0x000fe80000000800 */
[----:B------:R-:W5:Y:S01]  /*1340*/  LDS.128 R16, [R7+0x20] ;  /* 0x0000200007107984 */ /* 0x000f620000000c00 */
[----:B0-----:R-:W-:-:S03]  /*1350*/  FFMA R25, R12, R25, R33 ;  /* 0x000000190c197223 */ /* 0x001fc60000000021 */
[----:B------:R-:W0:Y:S01]  /*1360*/  LDS R28, [R20+0x240] ;  /* 0x00024000141c7984 */ /* 0x000e220000000800 */
[----:B-1----:R-:W-:-:S03]  /*1370*/  FFMA R24, R24, R13, R25 ;  /* 0x0000000d18187223 */ /* 0x002fc60000000019 */
[----:B------:R-:W1:Y:S01]  /*1380*/  LDS R25, [R20+0x280] ;  /* 0x0002800014197984 */ /* 0x000e620000000800 */
[----:B--2---:R-:W-:-:S03]  /*1390*/  FFMA R27, R27, R14, R24 ;  /* 0x0000000e1b1b7223 */ /* 0x004fc60000000018 */
[----:B------:R-:W2:Y:S01]  /*13a0*/  LDS R24, [R20+0x2c0] ;  /* 0x0002c00014187984 */ /* 0x000ea20000000800 */
[----:B---3--:R-:W-:-:S03]  /*13b0*/  FFMA R33, R22, R15, R27 ;  /* 0x0000000f16217223 */ /* 0x008fc6000000001b */
[----:B------:R-:W-:Y:S04]  /*13c0*/  LDS R27, [R20+0x300] ;  /* 0x00030000141b7984 */ /* 0x000fe80000000800 */
[----:B------:R-:W3:Y:S01]  /*13d0*/  LDS.128 R12, [R7+0x30] ;  /* 0x00003000070c7984 */ /* 0x000ee20000000c00 */
[----:B----4-:R-:W-:-:S03]  /*13e0*/  FFMA R33, R8, R23, R33 ;  /* 0x0000001708217223 */ /* 0x010fc60000000021 */
[----:B------:R-:W4:Y:S04]  /*13f0*/  LDS R22, [R20+0x340] ;  /* 0x0003400014167984 */ /* 0x000f280000000800 */
[----:B------:R-:W4:Y:S01]  /*1400*/  LDS R23, [R20+0x380] ;  /* 0x0003800014177984 */ /* 0x000f220000000800 */
[----:B-----5:R-:W-:-:S03]  /*1410*/  FFMA R30, R30, R9, R33 ;  /* 0x000000091e1e7223 */ /* 0x020fc60000000021 */
[----:B------:R-:W5:Y:S01]  /*1420*/  LDS R8, [R20+0x3c0] ;  /* 0x0003c00014087984 */ /* 0x000f620000000800 */
[----:B------:R-:W-:-:S04]  /*1430*/  FFMA R29, R29, R10, R30 ;  /* 0x0000000a1d1d7223 */ /* 0x000fc8000000001e */
[----:B------:R-:W-:-:S04]  /*1440*/  FFMA R11, R26, R11, R29 ;  /* 0x0000000b1a0b7223 */ /* 0x000fc8000000001d */
[----:B------:R-:W-:-:S04]  /*1450*/  FFMA R11, R16, R31, R11 ;  /* 0x0000001f100b7223 */ /* 0x000fc8000000000b */
[----:B0-----:R-:W-:-:S04]  /*1460*/  FFMA R28, R28, R17, R11 ;  /* 0x000000111c1c7223 */ /* 0x001fc8000000000b */
[----:B-1----:R-:W-:-:S04]  /*1470*/  FFMA R25, R25, R18, R28 ;  /* 0x0000001219197223 */ /* 0x002fc8000000001c */
[----:B--2---:R-:W-:-:S04]  /*1480*/  FFMA R19, R24, R19, R25 ;  /* 0x0000001318137223 */ /* 0x004fc80000000019 */
[----:B---3--:R-:W-:-:S04]  /*1490*/  FFMA R19, R12, R27, R19 ;  /* 0x0000001b0c137223 */ /* 0x008fc80000000013 */
[----:B----4-:R-:W-:-:S04]  /*14a0*/  FFMA R22, R22, R13, R19 ;  /* 0x0000000d16167223 */ /* 0x010fc80000000013 */
[----:B------:R-:W-:-:S04]  /*14b0*/  FFMA R23, R23, R14, R22 ;  /* 0x0000000e17177223 */ /* 0x000fc80000000016 */
[----:B-----5:R-:W-:Y:S01]  /*14c0*/  FFMA R31, R8, R15, R23 ;  /* 0x0000000f081f7223 */ /* 0x020fe20000000017 */
[----:B------:R-:W-:Y:S06]  /*14d0*/  BAR.SYNC.DEFER_BLOCKING 0x0 ;  /* 0x0000000000007b1d */ /* 0x000fec0000010000 */
.L_x_9:
[----:B------:R-:W-:Y:S05]  /*14e0*/  @P1 BRA `(.L_x_6) ;  /* 0x0000000000d81947 */ /* 0x000fea0003800000 */
[----:B------:R-:W0:Y:S01]  /*14f0*/  LDC.64 R8, c[0x0][0x380] ;  /* 0x0000e000ff087b82 */ /* 0x000e220000000a00 */
[C---:B------:R-:W-:Y:S02]  /*1500*/  LEA R10, R0.reuse, R3, 0x4 ;  /* 0x00000003000a7211 */ /* 0x040fe400078e20ff */
[----:B------:R-:W-:-:S03]  /*1510*/  LEA R21, R0, R21, 0x4 ;  /* 0x0000001500157211 */ /* 0x000fc600078e20ff */
[----:B------:R-:W-:Y:S02]  /*1520*/  IMAD R11, R10, R5, R4 ;  /* 0x000000050a0b7224 */ /* 0x000fe400078e0204 */
[----:B------:R-:W1:Y:S01]  /*1530*/  LDC.64 R12, c[0x0][0x388] ;  /* 0x0000e200ff0c7b82 */ /* 0x000e620000000a00 */
[----:B0-----:R-:W-:-:S05]  /*1540*/  IMAD.WIDE R8, R21, 0x4, R8 ;  /* 0x0000000415087825 */ /* 0x001fca00078e0208 */
[----:B------:R-:W2:Y:S01]  /*1550*/  LDG.E R14, desc[UR8][R8.64] ;  /* 0x00000008080e7981 */ /* 0x000ea2000c1e1900 */
[----:B-1----:R-:W-:-:S06]  /*1560*/  IMAD.WIDE.U32 R12, R11, 0x4, R12 ;  /* 0x000000040b0c7825 */ /* 0x002fcc00078e000c */
[----:B------:R-:W3:Y:S01]  /*1570*/  LDG.E R12, desc[UR8][R12.64] ;  /* 0x000000080c0c7981 */ /* 0x000ee2000c1e1900 */
[----:B------:R-:W-:-:S04]  /*1580*/  UIADD3 UR4, UPT, UPT, UR4, 0x400, URZ ;  /* 0x0000040004047890 */ /* 0x000fc8000fffe0ff */
[----:B------:R-:W-:Y:S01]  /*1590*/  ULEA UR4, UR6, UR4, 0x18 ;  /* 0x0000000406047291 */ /* 0x000fe2000f8ec0ff */
[----:B------:R-:W-:-:S05]  /*15a0*/  LEA R15, R2, R7, 0x2 ;  /* 0x00000007020f7211 */ /* 0x000fca00078e10ff */
[----:B------:R-:W-:-:S04]  /*15b0*/  LEA R0, R2, UR4, 0x2 ;  /* 0x0000000402007c11 */ /* 0x000fc8000f8e10ff */
        /* <DEDUP_REMOVED lines=26> */
[----:B------:R-:W4:Y:S01]  /*1760*/  LDS R10, [R0+0x340] ;  /* 0x00034000000a7984 */ /* 0x000f220000000800 */
[----:B-----5:R-:W-:-:S03]  /*1770*/  FFMA R2, R2, R17, R3 ;  /* 0x0000001102027223 */ /* 0x020fc60000000003 */
[----:B------:R-:W5:Y:S04]  /*1780*/  LDS R16, [R0+0x380] ;  /* 0x0003800000107984 */ /* 0x000f680000000800 */
        /* <DEDUP_REMOVED lines=9> */
[----:B-----5:R-:W-:-:S04]  /*1820*/  FFMA R16, R16, R30, R9 ;  /* 0x0000001e10107223 */ /* 0x020fc80000000009 */
[----:B------:R-:W-:Y:S01]  /*1830*/  FFMA R31, R3, R31, R16 ;  /* 0x0000001f031f7223 */ /* 0x000fe20000000010 */
[----:B------:R-:W-:Y:S06]  /*1840*/  BAR.SYNC.DEFER_BLOCKING 0x0 ;  /* 0x0000000000007b1d */ /* 0x000fec0000010000 */
.L_x_6:
[----:B------:R-:W0:Y:S01]  /*1850*/  LDC.64 R2, c[0x0][0x390] ;  /* 0x0000e400ff027b82 */ /* 0x000e220000000a00 */
[----:B------:R-:W-:-:S04]  /*1860*/  IMAD R5, R6, R5, R4 ;  /* 0x0000000506057224 */ /* 0x000fc800078e0204 */
[----:B0-----:R-:W-:-:S05]  /*1870*/  IMAD.WIDE R2, R5, 0x4, R2 ;  /* 0x0000000405027825 */ /* 0x001fca00078e0202 */
[----:B------:R-:W-:Y:S01]  /*1880*/  STG.E desc[UR8][R2.64], R31 ;  /* 0x0000001f02007986 */ /* 0x000fe2000c101908 */
[----:B------:R-:W-:Y:S05]  /*1890*/  EXIT ;  /* 0x000000000000794d */ /* 0x000fea0003800000 */
.L_x_10:
        /* <DEDUP_REMOVED lines=14> */
.L_x_12:


//--------------------- .nv.shared.reserved.0     --------------------------
	.section	.nv.shared.reserved.0,"aw",@nobits
	.weak		__nv_reservedSMEM_offset_0_alias
	.size		__nv_reservedSMEM_offset_0_alias, 0, 64
	.other		__nv_reservedSMEM_offset_0_alias,@"STO_CUDA_RESERVED_SHARED STV_DEFAULT"
__nv_reservedSMEM_offset_0_alias:
	.zero		0
	.zero		64


//--------------------- .nv.shared._Z19matmul_tiled_kernelPfS_S_i --------------------------
	.section	.nv.shared._Z19matmul_tiled_kernelPfS_S_i,"aw",@nobits
	.sectionflags	@""
	.align	4
.nv.shared._Z19matmul_tiled_kernelPfS_S_i:
	.zero		3072


//--------------------- .nv.constant0._Z13matmul_kernelPfS_S_i --------------------------
	.section	.nv.constant0._Z13matmul_kernelPfS_S_i,"a",@progbits
	.sectionflags	@""
	.align	4
.nv.constant0._Z13matmul_kernelPfS_S_i:
	.zero		924


//--------------------- .nv.constant0._Z19matmul_tiled_kernelPfS_S_i --------------------------
	.section	.nv.constant0._Z19matmul_tiled_kernelPfS_S_i,"a",@progbits
	.sectionflags	@""
	.align	4
.nv.constant0._Z19matmul_tiled_kernelPfS_S_i:
	.zero		924


//--------------------- SYMBOLS --------------------------

	.type		.nv.reservedSmem.offset0,@object
	.size		.nv.reservedSmem.offset0,0x4
	.type		.nv.reservedSmem.cap,@object
	.size		.nv.reservedSmem.cap,0x4
